	.headerflags	@"EF_CUDA_TEXMODE_UNIFIED EF_CUDA_64BIT_ADDRESS EF_CUDA_ACCELERATORS EF_CUDA_SM90 EF_CUDA_VIRTUAL_SM(EF_CUDA_SM90)"
	.elftype	@"ET_EXEC"


//--------------------- .nv.info                  --------------------------
	.section	.nv.info,"",@"SHT_CUDA_INFO"
	.align	4


	//----- nvinfo : EIATTR_REGCOUNT
	.align		4
        /*0000*/ 	.byte	0x04, 0x2f
        /*0002*/ 	.short	(.L_2 - .L_1)
	.align		4
.L_1:
        /*0004*/ 	.word	index@(triton_)
        /*0008*/ 	.word	0x00000032


	//----- nvinfo : EIATTR_MIN_STACK_SIZE
	.align		4
.L_2:
        /*000c*/ 	.byte	0x04, 0x12
        /*000e*/ 	.short	(.L_4 - .L_3)
	.align		4
.L_3:
        /*0010*/ 	.word	index@(triton_)
        /*0014*/ 	.word	0x00000000


	//----- nvinfo : EIATTR_FRAME_SIZE
	.align		4
.L_4:
        /*0018*/ 	.byte	0x04, 0x11
        /*001a*/ 	.short	(.L_6 - .L_5)
	.align		4
.L_5:
        /*001c*/ 	.word	index@(triton_)
        /*0020*/ 	.word	0x00000000


	//----- nvinfo : EIATTR_MIN_STACK_SIZE
	.align		4
.L_6:
        /*0024*/ 	.byte	0x04, 0x12
        /*0026*/ 	.short	(.L_8 - .L_7)
	.align		4
.L_7:
        /*0028*/ 	.word	index@(triton_)
        /*002c*/ 	.word	0x00000000
.L_8:


//--------------------- .nv.info.triton_          --------------------------
	.section	.nv.info.triton_,"",@"SHT_CUDA_INFO"
	.sectionflags	@""
	.align	4


	//----- nvinfo : EIATTR_CUDA_API_VERSION
	.align		4
        /*0000*/ 	.byte	0x04, 0x37
        /*0002*/ 	.short	(.L_10 - .L_9)
.L_9:
        /*0004*/ 	.word	0x0000007c


	//----- nvinfo : EIATTR_KPARAM_INFO
	.align		4
.L_10:
        /*0008*/ 	.byte	0x04, 0x17
        /*000a*/ 	.short	(.L_12 - .L_11)
.L_11:
        /*000c*/ 	.word	0x00000000
        /*0010*/ 	.short	0x0011
        /*0012*/ 	.short	0x007c
        /*0014*/ 	.byte	0x00, 0xf0, 0x11, 0x00


	//----- nvinfo : EIATTR_KPARAM_INFO
	.align		4
.L_12:
        /*0018*/ 	.byte	0x04, 0x17
        /*001a*/ 	.short	(.L_14 - .L_13)
.L_13:
        /*001c*/ 	.word	0x00000000
        /*0020*/ 	.short	0x0010
        /*0022*/ 	.short	0x0078
        /*0024*/ 	.byte	0x00, 0xf0, 0x11, 0x00


	//----- nvinfo : EIATTR_KPARAM_INFO
	.align		4
.L_14:
        /*0028*/ 	.byte	0x04, 0x17
        /*002a*/ 	.short	(.L_16 - .L_15)
.L_15:
        /*002c*/ 	.word	0x00000000
        /*0030*/ 	.short	0x000f
        /*0032*/ 	.short	0x0074
        /*0034*/ 	.byte	0x00, 0xf0, 0x11, 0x00


	//----- nvinfo : EIATTR_KPARAM_INFO
	.align		4
.L_16:
        /*0038*/ 	.byte	0x04, 0x17
        /*003a*/ 	.short	(.L_18 - .L_17)
.L_17:
        /*003c*/ 	.word	0x00000000
        /*0040*/ 	.short	0x000e
        /*0042*/ 	.short	0x0070
        /*0044*/ 	.byte	0x00, 0xf0, 0x11, 0x00


	//----- nvinfo : EIATTR_KPARAM_INFO
	.align		4
.L_18:
        /*0048*/ 	.byte	0x04, 0x17
        /*004a*/ 	.short	(.L_20 - .L_19)
.L_19:
        /*004c*/ 	.word	0x00000000
        /*0050*/ 	.short	0x000d
        /*0052*/ 	.short	0x0068
        /*0054*/ 	.byte	0x00, 0xf0, 0x21, 0x00


	//----- nvinfo : EIATTR_KPARAM_INFO
	.align		4
.L_20:
        /*0058*/ 	.byte	0x04, 0x17
        /*005a*/ 	.short	(.L_22 - .L_21)
.L_21:
        /*005c*/ 	.word	0x00000000
        /*0060*/ 	.short	0x000c
        /*0062*/ 	.short	0x0060
        /*0064*/ 	.byte	0x00, 0xf0, 0x21, 0x00


	//----- nvinfo : EIATTR_KPARAM_INFO
	.align		4
.L_22:
        /*0068*/ 	.byte	0x04, 0x17
        /*006a*/ 	.short	(.L_24 - .L_23)
.L_23:
        /*006c*/ 	.word	0x00000000
        /*0070*/ 	.short	0x000b
        /*0072*/ 	.short	0x0058
        /*0074*/ 	.byte	0x00, 0xf0, 0x21, 0x00


	//----- nvinfo : EIATTR_KPARAM_INFO
	.align		4
.L_24:
        /*0078*/ 	.byte	0x04, 0x17
        /*007a*/ 	.short	(.L_26 - .L_25)
.L_25:
        /*007c*/ 	.word	0x00000000
        /*0080*/ 	.short	0x000a
        /*0082*/ 	.short	0x0050
        /*0084*/ 	.byte	0x00, 0xf0, 0x21, 0x00


	//----- nvinfo : EIATTR_KPARAM_INFO
	.align		4
.L_26:
        /*0088*/ 	.byte	0x04, 0x17
        /*008a*/ 	.short	(.L_28 - .L_27)
.L_27:
        /*008c*/ 	.word	0x00000000
        /*0090*/ 	.short	0x0009
        /*0092*/ 	.short	0x0048
        /*0094*/ 	.byte	0x00, 0xf0, 0x21, 0x00


	//----- nvinfo : EIATTR_KPARAM_INFO
	.align		4
.L_28:
        /*0098*/ 	.byte	0x04, 0x17
        /*009a*/ 	.short	(.L_30 - .L_29)
.L_29:
        /*009c*/ 	.word	0x00000000
        /*00a0*/ 	.short	0x0008
        /*00a2*/ 	.short	0x0040
        /*00a4*/ 	.byte	0x00, 0xf0, 0x21, 0x00


	//----- nvinfo : EIATTR_KPARAM_INFO
	.align		4
.L_30:
        /*00a8*/ 	.byte	0x04, 0x17
        /*00aa*/ 	.short	(.L_32 - .L_31)
.L_31:
        /*00ac*/ 	.word	0x00000000
        /*00b0*/ 	.short	0x0007
        /*00b2*/ 	.short	0x0038
        /*00b4*/ 	.byte	0x00, 0xf0, 0x21, 0x00


	//----- nvinfo : EIATTR_KPARAM_INFO
	.align		4
.L_32:
        /*00b8*/ 	.byte	0x04, 0x17
        /*00ba*/ 	.short	(.L_34 - .L_33)
.L_33:
        /*00bc*/ 	.word	0x00000000
        /*00c0*/ 	.short	0x0006
        /*00c2*/ 	.short	0x0030
        /*00c4*/ 	.byte	0x00, 0xf0, 0x21, 0x00


	//----- nvinfo : EIATTR_KPARAM_INFO
	.align		4
.L_34:
        /*00c8*/ 	.byte	0x04, 0x17
        /*00ca*/ 	.short	(.L_36 - .L_35)
.L_35:
        /*00cc*/ 	.word	0x00000000
        /*00d0*/ 	.short	0x0005
        /*00d2*/ 	.short	0x0028
        /*00d4*/ 	.byte	0x00, 0xf0, 0x21, 0x00


	//----- nvinfo : EIATTR_KPARAM_INFO
	.align		4
.L_36:
        /*00d8*/ 	.byte	0x04, 0x17
        /*00da*/ 	.short	(.L_38 - .L_37)
.L_37:
        /*00dc*/ 	.word	0x00000000
        /*00e0*/ 	.short	0x0004
        /*00e2*/ 	.short	0x0020
        /*00e4*/ 	.byte	0x00, 0xf0, 0x21, 0x00


	//----- nvinfo : EIATTR_KPARAM_INFO
	.align		4
.L_38:
        /*00e8*/ 	.byte	0x04, 0x17
        /*00ea*/ 	.short	(.L_40 - .L_39)
.L_39:
        /*00ec*/ 	.word	0x00000000
        /*00f0*/ 	.short	0x0003
        /*00f2*/ 	.short	0x0018
        /*00f4*/ 	.byte	0x00, 0xf0, 0x21, 0x00


	//----- nvinfo : EIATTR_KPARAM_INFO
	.align		4
.L_40:
        /*00f8*/ 	.byte	0x04, 0x17
        /*00fa*/ 	.short	(.L_42 - .L_41)
.L_41:
        /*00fc*/ 	.word	0x00000000
        /*0100*/ 	.short	0x0002
        /*0102*/ 	.short	0x0010
        /*0104*/ 	.byte	0x00, 0xf0, 0x21, 0x00


	//----- nvinfo : EIATTR_KPARAM_INFO
	.align		4
.L_42:
        /*0108*/ 	.byte	0x04, 0x17
        /*010a*/ 	.short	(.L_44 - .L_43)
.L_43:
        /*010c*/ 	.word	0x00000000
        /*0110*/ 	.short	0x0001
        /*0112*/ 	.short	0x0008
        /*0114*/ 	.byte	0x00, 0xf0, 0x21, 0x00


	//----- nvinfo : EIATTR_KPARAM_INFO
	.align		4
.L_44:
        /*0118*/ 	.byte	0x04, 0x17
        /*011a*/ 	.short	(.L_46 - .L_45)
.L_45:
        /*011c*/ 	.word	0x00000000
        /*0120*/ 	.short	0x0000
        /*0122*/ 	.short	0x0000
        /*0124*/ 	.byte	0x00, 0xf0, 0x21, 0x00


	//----- nvinfo : EIATTR_SPARSE_MMA_MASK
	.align		4
.L_46:
        /*0128*/ 	.byte	0x03, 0x50
        /*012a*/ 	.short	0x0000


	//----- nvinfo : EIATTR_MAXREG_COUNT
	.align		4
        /*012c*/ 	.byte	0x03, 0x1b
        /*012e*/ 	.short	0x0080


	//----- nvinfo : EIATTR_COOP_GROUP_MASK_REGIDS
	.align		4
        /*0130*/ 	.byte	0x04, 0x29
        /*0132*/ 	.short	(.L_48 - .L_47)


	//   ....[0]....
.L_47:
        /*0134*/ 	.word	0xffffffff


	//   ....[1]....
        /*0138*/ 	.word	0xffffffff


	//   ....[2]....
        /*013c*/ 	.word	0xffffffff


	//   ....[3]....
        /*0140*/ 	.word	0xffffffff


	//   ....[4]....
        /*0144*/ 	.word	0xffffffff


	//   ....[5]....
        /*0148*/ 	.word	0xffffffff


	//   ....[6]....
        /*014c*/ 	.word	0xffffffff


	//   ....[7]....
        /*0150*/ 	.word	0xffffffff


	//   ....[8]....
        /*0154*/ 	.word	0xffffffff


	//   ....[9]....
        /*0158*/ 	.word	0xffffffff


	//   ....[10]....
        /*015c*/ 	.word	0xffffffff


	//   ....[11]....
        /*0160*/ 	.word	0xffffffff


	//   ....[12]....
        /*0164*/ 	.word	0xffffffff


	//   ....[13]....
        /*0168*/ 	.word	0xffffffff


	//   ....[14]....
        /*016c*/ 	.word	0xffffffff


	//   ....[15]....
        /*0170*/ 	.word	0xffffffff


	//   ....[16]....
        /*0174*/ 	.word	0xffffffff


	//   ....[17]....
        /*0178*/ 	.word	0xffffffff


	//----- nvinfo : EIATTR_COOP_GROUP_INSTR_OFFSETS
	.align		4
.L_48:
        /*017c*/ 	.byte	0x04, 0x28
        /*017e*/ 	.short	(.L_50 - .L_49)


	//   ....[0]....
.L_49:
        /*0180*/ 	.word	0x00001350


	//   ....[1]....
        /*0184*/ 	.word	0x00001520


	//   ....[2]....
        /*0188*/ 	.word	0x00001670


	//   ....[3]....
        /*018c*/ 	.word	0x000016f0


	//   ....[4]....
        /*0190*/ 	.word	0x00001710


	//   ....[5]....
        /*0194*/ 	.word	0x000017e0


	//   ....[6]....
        /*0198*/ 	.word	0x00001810


	//   ....[7]....
        /*019c*/ 	.word	0x00001860


	//   ....[8]....
        /*01a0*/ 	.word	0x00001940


	//   ....[9]....
        /*01a4*/ 	.word	0x00001990


	//   ....[10]....
        /*01a8*/ 	.word	0x000019b0


	//   ....[11]....
        /*01ac*/ 	.word	0x00001ac0


	//   ....[12]....
        /*01b0*/ 	.word	0x00001b30


	//   ....[13]....
        /*01b4*/ 	.word	0x00001c50


	//   ....[14]....
        /*01b8*/ 	.word	0x00001c90


	//   ....[15]....
        /*01bc*/ 	.word	0x00001d90


	//   ....[16]....
        /*01c0*/ 	.word	0x00001da0


	//   ....[17]....
        /*01c4*/ 	.word	0x00001e10


	//----- nvinfo : EIATTR_EXIT_INSTR_OFFSETS
	.align		4
.L_50:
        /*01c8*/ 	.byte	0x04, 0x1c
        /*01ca*/ 	.short	(.L_52 - .L_51)


	//   ....[0]....
.L_51:
        /*01cc*/ 	.word	0x000024f0


	//----- nvinfo : EIATTR_MAX_THREADS
	.align		4
.L_52:
        /*01d0*/ 	.byte	0x04, 0x05
        /*01d2*/ 	.short	(.L_54 - .L_53)
.L_53:
        /*01d4*/ 	.word	0x00000200
        /*01d8*/ 	.word	0x00000001
        /*01dc*/ 	.word	0x00000001


	//----- nvinfo : EIATTR_CBANK_PARAM_SIZE
	.align		4
.L_54:
        /*01e0*/ 	.byte	0x03, 0x19
        /*01e2*/ 	.short	0x0080


	//----- nvinfo : EIATTR_PARAM_CBANK
	.align		4
        /*01e4*/ 	.byte	0x04, 0x0a
        /*01e6*/ 	.short	(.L_56 - .L_55)
	.align		4
.L_55:
        /*01e8*/ 	.word	index@(.nv.constant0.triton_)
        /*01ec*/ 	.short	0x0210
        /*01ee*/ 	.short	0x0080


	//----- nvinfo : EIATTR_SW_WAR
	.align		4
.L_56:
        /*01f0*/ 	.byte	0x04, 0x36
        /*01f2*/ 	.short	(.L_58 - .L_57)
.L_57:
        /*01f4*/ 	.word	0x00000008
.L_58:


//--------------------- .nv.callgraph             --------------------------
	.section	.nv.callgraph,"",@"SHT_CUDA_CALLGRAPH"
	.align	4
	.sectionentsize	8
	.align		4
        /*0000*/ 	.word	0x00000000
	.align		4
        /*0004*/ 	.word	0xffffffff
	.align		4
        /*0008*/ 	.word	0x00000000
	.align		4
        /*000c*/ 	.word	0xfffffffe
	.align		4
        /*0010*/ 	.word	0x00000000
	.align		4
        /*0014*/ 	.word	0xfffffffd
	.align		4
        /*0018*/ 	.word	0x00000000
	.align		4
        /*001c*/ 	.word	0xfffffffc


//--------------------- .nv.constant4             --------------------------
	.section	.nv.constant4,"a",@progbits
	.align	8
	.align		8
.nv.constant4:
        /*0000*/ 	.dword	_$_str


//--------------------- .text.triton_             --------------------------
	.section	.text.triton_,"ax",@progbits
	.sectionflags	@"SHF_BARRIERS=1"
	.align	128
        .global         triton_
        .type           triton_,@function
        .size           triton_,(.L_x_4 - triton_)
        .other          triton_,@"STO_CUDA_ENTRY STV_DEFAULT"
triton_:
.text.triton_:
[----:B------:R-:W0:Y:S02]  /*0000*/  LDC R1, c[0x0][0x28] ;  /* 0x00000a00ff017b82 */ /* 0x000e240000000800 */
[----:B------:R-:W1:Y:S01]  /*0010*/  S2R R11, SR_TID.X ;  /* 0x00000000000b7919 */ /* 0x000e620000002100 */
[----:B------:R-:W-:Y:S01]  /*0020*/  ULDC.64 UR4, c[0x0][0x230] ;  /* 0x00008c0000047ab9 */ /* 0x000fe20000000a00 */
[----:B------:R-:W-:Y:S01]  /*0030*/  ULDC.64 UR6, c[0x0][0x240] ;  /* 0x0000900000067ab9 */ /* 0x000fe20000000a00 */
[----:B------:R-:W-:Y:S01]  /*0040*/  ULDC.64 UR8, c[0x0][0x258] ;  /* 0x0000960000087ab9 */ /* 0x000fe20000000a00 */
[----:B------:R-:W2:Y:S01]  /*0050*/  S2R R4, SR_CTAID.X ;  /* 0x0000000000047919 */ /* 0x000ea20000002500 */
[----:B------:R-:W-:Y:S01]  /*0060*/  ULDC.64 UR10, c[0x0][0x220] ;  /* 0x00008800000a7ab9 */ /* 0x000fe20000000a00 */
[----:B------:R-:W-:Y:S02]  /*0070*/  CS2R R20, SRZ ;  /* 0x0000000000147805 */ /* 0x000fe4000001ff00 */
[----:B------:R-:W-:Y:S02]  /*0080*/  CS2R R22, SRZ ;  /* 0x0000000000167805 */ /* 0x000fe4000001ff00 */
[----:B------:R-:W-:-:S02]  /*0090*/  CS2R R24, SRZ ;  /* 0x0000000000187805 */ /* 0x000fc4000001ff00 */
[----:B------:R-:W-:Y:S02]  /*00a0*/  CS2R R40, SRZ ;  /* 0x0000000000287805 */ /* 0x000fe4000001ff00 */
[C---:B-1----:R-:W-:Y:S02]  /*00b0*/  LOP3.LUT R12, R11.reuse, 0x3f, RZ, 0xc0, !PT ;  /* 0x0000003f0b0c7812 */ /* 0x042fe400078ec0ff */
[----:B------:R-:W-:Y:S01]  /*00c0*/  SHF.R.U32.HI R3, RZ, 0x6, R11 ;  /* 0x00000006ff037819 */ /* 0x000fe2000001160b */
[----:B--2---:R-:W-:Y:S01]  /*00d0*/  IMAD.SHL.U32 R2, R4, 0x8, RZ ;  /* 0x0000000804027824 */ /* 0x004fe200078e00ff */
[----:B------:R-:W-:Y:S01]  /*00e0*/  SHF.L.U32 R11, R11, 0x2, RZ ;  /* 0x000000020b0b7819 */ /* 0x000fe200000006ff */
[----:B------:R-:W-:Y:S01]  /*00f0*/  IMAD.WIDE.U32 R12, R12, 0x8, RZ ;  /* 0x000000080c0c7825 */ /* 0x000fe200078e00ff */
[----:B------:R-:W-:Y:S02]  /*0100*/  SGXT.U32 R3, R3, 0x3 ;  /* 0x000000030303781a */ /* 0x000fe40000000000 */
[----:B------:R-:W-:-:S02]  /*0110*/  LOP3.LUT R15, R11, 0xfc, RZ, 0xc0, !PT ;  /* 0x000000fc0b0f7812 */ /* 0x000fc400078ec0ff */
[----:B------:R-:W-:Y:S01]  /*0120*/  IADD3 R0, P0, R12, UR4, RZ ;  /* 0x000000040c007c10 */ /* 0x000fe2000ff1e0ff */
[----:B------:R-:W-:Y:S01]  /*0130*/  IMAD R18, R4, 0x8, R3 ;  /* 0x0000000804127824 */ /* 0x000fe200078e0203 */
[----:B------:R-:W-:Y:S02]  /*0140*/  LOP3.LUT R16, R12, 0x7800, RZ, 0xfc, !PT ;  /* 0x000078000c107812 */ /* 0x000fe400078efcff */
[----:B------:R-:W-:Y:S02]  /*0150*/  LOP3.LUT R14, R2, R3, RZ, 0xfc, !PT ;  /* 0x00000003020e7212 */ /* 0x000fe400078efcff */
[----:B------:R-:W-:Y:S01]  /*0160*/  IADD3.X R2, R13, UR5, RZ, P0, !PT ;  /* 0x000000050d027c10 */ /* 0x000fe200087fe4ff */
[----:B------:R-:W-:Y:S01]  /*0170*/  ULDC.64 UR4, c[0x0][0x248] ;  /* 0x0000920000047ab9 */ /* 0x000fe20000000a00 */
[----:B------:R-:W-:Y:S02]  /*0180*/  IADD3 R5, P1, R16, UR6, RZ ;  /* 0x0000000610057c10 */ /* 0x000fe4000ff3e0ff */
[----:B------:R-:W-:Y:S01]  /*0190*/  IADD3 R4, P0, R16, UR4, RZ ;  /* 0x0000000410047c10 */ /* 0x000fe2000ff1e0ff */
[----:B------:R-:W-:Y:S01]  /*01a0*/  ULDC UR4, c[0x0][0x288] ;  /* 0x0000a20000047ab9 */ /* 0x000fe20000000800 */
[----:B------:R-:W-:-:S02]  /*01b0*/  IADD3 R3, P2, R12, UR8, RZ ;  /* 0x000000080c037c10 */ /* 0x000fc4000ff5e0ff */
[----:B------:R-:W-:Y:S01]  /*01c0*/  IADD3.X R9, R13, UR7, RZ, P1, !PT ;  /* 0x000000070d097c10 */ /* 0x000fe20008ffe4ff */
[----:B------:R-:W-:Y:S01]  /*01d0*/  ULDC.64 UR6, c[0x0][0x218] ;  /* 0x0000860000067ab9 */ /* 0x000fe20000000a00 */
[----:B------:R-:W-:Y:S01]  /*01e0*/  IADD3.X R8, R13, UR5, RZ, P0, !PT ;  /* 0x000000050d087c10 */ /* 0x000fe200087fe4ff */
[----:B------:R-:W-:Y:S01]  /*01f0*/  ULDC UR5, c[0x0][0x280] ;  /* 0x0000a00000057ab9 */ /* 0x000fe20000000800 */
[----:B------:R-:W-:Y:S01]  /*0200*/  IADD3.X R7, R13, UR9, RZ, P2, !PT ;  /* 0x000000090d077c10 */ /* 0x000fe200097fe4ff */
[----:B------:R-:W-:Y:S01]  /*0210*/  ULDC.64 UR8, c[0x0][0x270] ;  /* 0x00009c0000087ab9 */ /* 0x000fe20000000a00 */
[----:B------:R-:W-:Y:S02]  /*0220*/  IADD3 R6, P3, R16, UR10, RZ ;  /* 0x0000000a10067c10 */ /* 0x000fe4000ff7e0ff */
[----:B------:R-:W-:Y:S01]  /*0230*/  IADD3 R11, P2, R16, UR6, RZ ;  /* 0x00000006100b7c10 */ /* 0x000fe2000ff5e0ff */
[C---:B------:R-:W-:Y:S01]  /*0240*/  VIADD R16, R14.reuse, -UR5 ;  /* 0x800000050e107c36 */ /* 0x040fe20008000000 */
[----:B------:R-:W-:-:S02]  /*0250*/  ISETP.GE.AND P0, PT, R14, UR5, PT ;  /* 0x000000050e007c0c */ /* 0x000fc4000bf06270 */
[----:B------:R-:W-:Y:S02]  /*0260*/  ISETP.GE.AND P1, PT, R14, UR4, PT ;  /* 0x000000040e007c0c */ /* 0x000fe4000bf26270 */
[----:B------:R-:W-:Y:S02]  /*0270*/  IADD3.X R10, R13, UR11, RZ, P3, !PT ;  /* 0x0000000b0d0a7c10 */ /* 0x000fe40009ffe4ff */
[----:B------:R-:W-:Y:S01]  /*0280*/  IADD3.X R12, R13, UR7, RZ, P2, !PT ;  /* 0x000000070d0c7c10 */ /* 0x000fe200097fe4ff */
[--C-:B------:R-:W-:Y:S01]  /*0290*/  IMAD R13, R18, 0xc00, R15.reuse ;  /* 0x00000c00120d7824 */ /* 0x100fe200078e020f */
[C---:B------:R-:W-:Y:S02]  /*02a0*/  ISETP.LT.AND P2, PT, R14.reuse, UR4, !P0 ;  /* 0x000000040e007c0c */ /* 0x040fe4000c741270 */
[----:B------:R-:W-:Y:S02]  /*02b0*/  CS2R R18, SRZ ;  /* 0x0000000000127805 */ /* 0x000fe4000001ff00 */
[----:B------:R-:W-:Y:S01]  /*02c0*/  ISETP.GE.AND P3, PT, R14, UR5, !P1 ;  /* 0x000000050e007c0c */ /* 0x000fe2000cf66270 */
[----:B------:R-:W-:Y:S01]  /*02d0*/  IMAD R14, R16, 0xc00, R15 ;  /* 0x00000c00100e7824 */ /* 0x000fe200078e020f */
[----:B------:R-:W-:Y:S01]  /*02e0*/  HFMA2.MMA R15, -RZ, RZ, 0, 0 ;  /* 0x00000000ff0f7435 */ /* 0x000fe200000001ff */
[----:B------:R-:W-:Y:S01]  /*02f0*/  CS2R R16, SRZ ;  /* 0x0000000000107805 */ /* 0x000fe2000001ff00 */
[----:B------:R-:W-:Y:S01]  /*0300*/  ULDC.64 UR6, c[0x0][0x208] ;  /* 0x0000820000067ab9 */ /* 0x000fe20000000a00 */
[----:B------:R-:W-:Y:S01]  /*0310*/  UMOV UR4, URZ ;  /* 0x0000003f00047c82 */ /* 0x000fe20008000000 */
[----:B------:R-:W-:-:S07]  /*0320*/  UMOV UR5, URZ ;  /* 0x0000003f00057c82 */ /* 0x000fce0008000000 */
.L_x_1:
[----:B------:R-:W-:Y:S02]  /*0330*/  IADD3 R38, P4, R11, UR4, RZ ;  /* 0x000000040b267c10 */ /* 0x000fe4000ff9e0ff */
[----:B------:R-:W-:Y:S02]  /*0340*/  CS2R R28, SRZ ;  /* 0x00000000001c7805 */ /* 0x000fe4000001ff00 */
[----:B------:R-:W-:Y:S02]  /*0350*/  IADD3 R42, P5, R6, UR4, RZ ;  /* 0x00000004062a7c10 */ /* 0x000fe4000ffbe0ff */
[----:B------:R-:W-:Y:S02]  /*0360*/  CS2R R26, SRZ ;  /* 0x00000000001a7805 */ /* 0x000fe4000001ff00 */
[----:B------:R-:W-:Y:S01]  /*0370*/  IADD3.X R39, R12, UR5, RZ, P4, !PT ;  /* 0x000000050c277c10 */ /* 0x000fe2000a7fe4ff */
[----:B------:R-:W1:Y:S01]  /*0380*/  LDC.64 R32, c[0x0][0x238] ;  /* 0x00008e00ff207b82 */ /* 0x000e620000000a00 */
[----:B------:R-:W-:-:S03]  /*0390*/  IADD3.X R43, R10, UR5, RZ, P5, !PT ;  /* 0x000000050a2b7c10 */ /* 0x000fc6000affe4ff */
[----:B------:R2:W3:Y:S04]  /*03a0*/  @P2 LDG.E.EL.64 R28, desc[UR6][R38.64] ;  /* 0x00000006261c2981 */ /* 0x0004e8000c2e1b00 */
[----:B------:R4:W5:Y:S01]  /*03b0*/  @P2 LDG.E.EL.64 R26, desc[UR6][R42.64] ;  /* 0x000000062a1a2981 */ /* 0x000962000c2e1b00 */
[----:B------:R-:W1:Y:S01]  /*03c0*/  LDC.64 R36, c[0x0][0x250] ;  /* 0x00009400ff247b82 */ /* 0x000e620000000a00 */
[----:B------:R-:W-:Y:S01]  /*03d0*/  IMAD.IADD R45, R14, 0x1, R23 ;  /* 0x000000010e2d7824 */ /* 0x000fe200078e0217 */
[----:B------:R-:W-:-:S06]  /*03e0*/  CS2R R30, SRZ ;  /* 0x00000000001e7805 */ /* 0x000fcc000001ff00 */
[----:B------:R-:W1:Y:S01]  /*03f0*/  LDC.64 R34, c[0x0][0x228] ;  /* 0x00008a00ff227b82 */ /* 0x000e620000000a00 */
[----:B--2---:R-:W-:Y:S02]  /*0400*/  CS2R R38, SRZ ;  /* 0x0000000000267805 */ /* 0x004fe4000001ff00 */
[----:B----4-:R-:W-:Y:S01]  /*0410*/  IADD3 R43, R13, R23, RZ ;  /* 0x000000170d2b7210 */ /* 0x010fe20007ffe0ff */
[----:B-1----:R-:W-:-:S05]  /*0420*/  IMAD.WIDE R32, R45, 0x2, R32 ;  /* 0x000000022d207825 */ /* 0x002fca00078e0220 */
[----:B------:R1:W2:Y:S01]  /*0430*/  @P3 LDG.E.EF.64 R30, desc[UR6][R32.64] ;  /* 0x00000006201e3981 */ /* 0x0002a2000c0e1b00 */
[----:B0-----:R-:W-:-:S05]  /*0440*/  IMAD.WIDE R36, R45, 0x2, R36 ;  /* 0x000000022d247825 */ /* 0x001fca00078e0224 */
[----:B------:R0:W4:Y:S01]  /*0450*/  @P3 LDG.E.EF.64 R38, desc[UR6][R36.64] ;  /* 0x0000000624263981 */ /* 0x000122000c0e1b00 */
[----:B------:R-:W-:Y:S01]  /*0460*/  IMAD.WIDE R34, R43, 0x2, R34 ;  /* 0x000000022b227825 */ /* 0x000fe200078e0222 */
[----:B---3--:R-:W-:Y:S02]  /*0470*/  SEL R29, R29, RZ, P2 ;  /* 0x000000ff1d1d7207 */ /* 0x008fe40001000000 */
[----:B------:R-:W-:Y:S02]  /*0480*/  SEL R28, R28, RZ, P2 ;  /* 0x000000ff1c1c7207 */ /* 0x000fe40001000000 */
[----:B-----5:R-:W-:Y:S02]  /*0490*/  SEL R46, R27, RZ, P2 ;  /* 0x000000ff1b2e7207 */ /* 0x020fe40001000000 */
[----:B------:R-:W-:Y:S02]  /*04a0*/  SEL R44, R26, RZ, P2 ;  /* 0x000000ff1a2c7207 */ /* 0x000fe40001000000 */
[C---:B------:R-:W-:Y:S01]  /*04b0*/  SHF.L.U32 R42, R29.reuse, 0x10, RZ ;  /* 0x000000101d2a7819 */ /* 0x040fe200000006ff */
[----:B------:R-:W-:Y:S01]  /*04c0*/  IMAD.U32 R27, R46, 0x10000, RZ ;  /* 0x000100002e1b7824 */ /* 0x000fe200078e00ff */
[----:B------:R-:W-:Y:S01]  /*04d0*/  SHF.L.U32 R45, R28, 0x10, RZ ;  /* 0x000000101c2d7819 */ /* 0x000fe200000006ff */
[----:B------:R-:W-:Y:S01]  /*04e0*/  IMAD.U32 R26, R44, 0x10000, RZ ;  /* 0x000100002c1a7824 */ /* 0x000fe200078e00ff */
[----:B------:R-:W-:-:S02]  /*04f0*/  PRMT R29, R29, 0x7632, R29 ;  /* 0x000076321d1d7816 */ /* 0x000fc4000000001d */
[----:B------:R-:W-:Y:S01]  /*0500*/  PRMT R46, R46, 0x7632, R46 ;  /* 0x000076322e2e7816 */ /* 0x000fe2000000002e */
[----:B------:R-:W-:Y:S01]  /*0510*/  FADD R42, R42, R27 ;  /* 0x0000001b2a2a7221 */ /* 0x000fe20000000000 */
[----:B------:R-:W-:Y:S01]  /*0520*/  PRMT R28, R28, 0x7632, R28 ;  /* 0x000076321c1c7816 */ /* 0x000fe2000000001c */
[----:B------:R-:W-:Y:S01]  /*0530*/  FADD R45, R45, R26 ;  /* 0x0000001a2d2d7221 */ /* 0x000fe20000000000 */
[----:B------:R-:W-:Y:S02]  /*0540*/  PRMT R44, R44, 0x7632, R44 ;  /* 0x000076322c2c7816 */ /* 0x000fe4000000002c */
[----:B------:R-:W-:Y:S02]  /*0550*/  CS2R R26, SRZ ;  /* 0x00000000001a7805 */ /* 0x000fe4000001ff00 */
[----:B-1----:R-:W-:Y:S01]  /*0560*/  SHF.L.U32 R33, R46, 0x10, RZ ;  /* 0x000000102e217819 */ /* 0x002fe200000006ff */
[----:B0-----:R-:W-:Y:S01]  /*0570*/  IMAD.U32 R36, R29, 0x10000, RZ ;  /* 0x000100001d247824 */ /* 0x001fe200078e00ff */
[----:B------:R-:W-:Y:S01]  /*0580*/  SHF.L.U32 R44, R44, 0x10, RZ ;  /* 0x000000102c2c7819 */ /* 0x000fe200000006ff */
[----:B------:R-:W-:Y:S01]  /*0590*/  IMAD.U32 R29, R28, 0x10000, RZ ;  /* 0x000100001c1d7824 */ /* 0x000fe200078e00ff */
[----:B------:R-:W-:Y:S01]  /*05a0*/  IADD3 R28, P4, R0, UR4, RZ ;  /* 0x00000004001c7c10 */ /* 0x000fe2000ff9e0ff */
[----:B------:R0:W3:Y:S01]  /*05b0*/  @P2 LDG.E.EF.64 R26, desc[UR6][R34.64] ;  /* 0x00000006221a2981 */ /* 0x0000e2000c0e1b00 */
[----:B------:R-:W-:Y:S01]  /*05c0*/  FADD R36, R36, R33 ;  /* 0x0000002124247221 */ /* 0x000fe20000000000 */
[----:B------:R-:W-:Y:S01]  /*05d0*/  CS2R R32, SRZ ;  /* 0x0000000000207805 */ /* 0x000fe2000001ff00 */
[----:B0-----:R-:W-:Y:S01]  /*05e0*/  FADD R34, R29, R44 ;  /* 0x0000002c1d227221 */ /* 0x001fe20000000000 */
[----:B------:R-:W-:-:S05]  /*05f0*/  IADD3.X R29, R2, UR5, RZ, P4, !PT ;  /* 0x00000005021d7c10 */ /* 0x000fca000a7fe4ff */
[----:B------:R0:W5:Y:S01]  /*0600*/  @P2 LDG.E.EL.64 R32, desc[UR6][R28.64] ;  /* 0x000000061c202981 */ /* 0x000162000c2e1b00 */
[----:B---3--:R-:W-:Y:S02]  /*0610*/  SEL R27, R27, RZ, P2 ;  /* 0x000000ff1b1b7207 */ /* 0x008fe40001000000 */
[----:B------:R-:W-:-:S03]  /*0620*/  SEL R26, R26, RZ, P2 ;  /* 0x000000ff1a1a7207 */ /* 0x000fc60001000000 */
[----:B------:R-:W-:Y:S02]  /*0630*/  IMAD.U32 R37, R27, 0x10000, RZ ;  /* 0x000100001b257824 */ /* 0x000fe400078e00ff */
[----:B0-----:R-:W-:Y:S01]  /*0640*/  IMAD.U32 R28, R26, 0x10000, RZ ;  /* 0x000100001a1c7824 */ /* 0x001fe200078e00ff */
[----:B-----5:R-:W-:Y:S02]  /*0650*/  SEL R35, R33, RZ, P2 ;  /* 0x000000ff21237207 */ /* 0x020fe40001000000 */
[----:B------:R-:W-:Y:S02]  /*0660*/  SEL R32, R32, RZ, P2 ;  /* 0x000000ff20207207 */ /* 0x000fe40001000000 */
[----:B------:R-:W-:Y:S02]  /*0670*/  PRMT R33, R27, 0x7632, R33 ;  /* 0x000076321b217816 */ /* 0x000fe40000000021 */
[----:B------:R-:W-:Y:S01]  /*0680*/  PRMT R27, R35, 0x7632, R27 ;  /* 0x00007632231b7816 */ /* 0x000fe2000000001b */
[----:B------:R-:W-:-:S03]  /*0690*/  IMAD.U32 R29, R32, 0x10000, RZ ;  /* 0x00010000201d7824 */ /* 0x000fc600078e00ff */
[----:B------:R-:W-:Y:S02]  /*06a0*/  SHF.L.U32 R46, R27, 0x10, RZ ;  /* 0x000000101b2e7819 */ /* 0x000fe400000006ff */
[----:B------:R-:W-:Y:S02]  /*06b0*/  PRMT R27, R26, 0x7632, R27 ;  /* 0x000076321a1b7816 */ /* 0x000fe4000000001b */
[----:B------:R-:W-:Y:S01]  /*06c0*/  PRMT R26, R32, 0x7632, R26 ;  /* 0x00007632201a7816 */ /* 0x000fe2000000001a */
[----:B------:R-:W-:Y:S02]  /*06d0*/  FADD R32, R28, R29 ;  /* 0x0000001d1c207221 */ /* 0x000fe40000000000 */
[----:B------:R-:W0:Y:S01]  /*06e0*/  LDC.64 R28, c[0x0][0x210] ;  /* 0x00008400ff1c7b82 */ /* 0x000e220000000a00 */
[----:B------:R-:W-:Y:S02]  /*06f0*/  SHF.L.U32 R27, R27, 0x10, RZ ;  /* 0x000000101b1b7819 */ /* 0x000fe400000006ff */
[----:B------:R-:W-:Y:S01]  /*0700*/  SHF.L.U32 R26, R26, 0x10, RZ ;  /* 0x000000101a1a7819 */ /* 0x000fe200000006ff */
[----:B------:R-:W-:-:S04]  /*0710*/  IMAD.U32 R44, R35, 0x10000, RZ ;  /* 0x00010000232c7824 */ /* 0x000fc800078e00ff */
[----:B------:R-:W-:Y:S01]  /*0720*/  FADD R35, R27, R26 ;  /* 0x0000001a1b237221 */ /* 0x000fe20000000000 */
[----:B------:R-:W-:Y:S01]  /*0730*/  CS2R R26, SRZ ;  /* 0x00000000001a7805 */ /* 0x000fe2000001ff00 */
[----:B0-----:R-:W-:-:S05]  /*0740*/  IMAD.WIDE R28, R43, 0x2, R28 ;  /* 0x000000022b1c7825 */ /* 0x001fca00078e021c */
[----:B------:R-:W3:Y:S01]  /*0750*/  @P2 LDG.E.EF.64 R26, desc[UR6][R28.64] ;  /* 0x000000061c1a2981 */ /* 0x000ee2000c0e1b00 */
[----:B------:R-:W-:Y:S01]  /*0760*/  FADD R37, R37, R44 ;  /* 0x0000002c25257221 */ /* 0x000fe20000000000 */
[----:B------:R-:W-:-:S05]  /*0770*/  SHF.L.U32 R33, R33, 0x10, RZ ;  /* 0x0000001021217819 */ /* 0x000fca00000006ff */
[----:B------:R-:W-:Y:S01]  /*0780*/  FADD R33, R33, R46 ;  /* 0x0000002e21217221 */ /* 0x000fe20000000000 */
[----:B---3--:R-:W-:Y:S02]  /*0790*/  SEL R26, R26, RZ, P2 ;  /* 0x000000ff1a1a7207 */ /* 0x008fe40001000000 */
[----:B------:R-:W-:-:S03]  /*07a0*/  SEL R27, R27, RZ, P2 ;  /* 0x000000ff1b1b7207 */ /* 0x000fc60001000000 */
[C---:B------:R-:W-:Y:S01]  /*07b0*/  IMAD.U32 R44, R26.reuse, 0x10000, RZ ;  /* 0x000100001a2c7824 */ /* 0x040fe200078e00ff */
[----:B------:R-:W-:Y:S02]  /*07c0*/  SHF.L.U32 R47, R27, 0x10, RZ ;  /* 0x000000101b2f7819 */ /* 0x000fe400000006ff */
[----:B------:R-:W-:-:S03]  /*07d0*/  PRMT R26, R26, 0x7632, R26 ;  /* 0x000076321a1a7816 */ /* 0x000fc6000000001a */
[----:B------:R-:W-:Y:S02]  /*07e0*/  FFMA R37, R42, R37, R47 ;  /* 0x000000252a257223 */ /* 0x000fe4000000002f */
[----:B------:R-:W-:Y:S01]  /*07f0*/  IMAD.U32 R47, R26, 0x10000, RZ ;  /* 0x000100001a2f7824 */ /* 0x000fe200078e00ff */
[----:B------:R-:W-:-:S03]  /*0800*/  PRMT R27, R27, 0x7632, R27 ;  /* 0x000076321b1b7816 */ /* 0x000fc6000000001b */
[----:B------:R-:W-:Y:S01]  /*0810*/  FFMA R42, R34, R35, R47 ;  /* 0x00000023222a7223 */ /* 0x000fe2000000002f */
[----:B------:R-:W-:Y:S02]  /*0820*/  IADD3 R34, P4, R5, UR4, RZ ;  /* 0x0000000405227c10 */ /* 0x000fe4000ff9e0ff */
[----:B------:R-:W-:Y:S02]  /*0830*/  SHF.L.U32 R27, R27, 0x10, RZ ;  /* 0x000000101b1b7819 */ /* 0x000fe400000006ff */
[----:B------:R-:W-:Y:S02]  /*0840*/  IADD3.X R35, R9, UR5, RZ, P4, !PT ;  /* 0x0000000509237c10 */ /* 0x000fe4000a7fe4ff */
[----:B------:R-:W-:Y:S01]  /*0850*/  IADD3 R28, P4, R4, UR4, RZ ;  /* 0x00000004041c7c10 */ /* 0x000fe2000ff9e0ff */
[----:B------:R-:W-:Y:S01]  /*0860*/  FFMA R36, R36, R33, R27 ;  /* 0x0000002124247223 */ /* 0x000fe2000000001b */
[----:B------:R-:W-:Y:S01]  /*0870*/  FFMA R45, R45, R32, R44 ;  /* 0x000000202d2d7223 */ /* 0x000fe2000000002c */
[----:B------:R-:W-:-:S02]  /*0880*/  CS2R R26, SRZ ;  /* 0x00000000001a7805 */ /* 0x000fc4000001ff00 */
[----:B------:R-:W-:Y:S02]  /*0890*/  CS2R R32, SRZ ;  /* 0x0000000000207805 */ /* 0x000fe4000001ff00 */
[----:B------:R-:W-:Y:S02]  /*08a0*/  IADD3.X R29, R8, UR5, RZ, P4, !PT ;  /* 0x00000005081d7c10 */ /* 0x000fe4000a7fe4ff */
[----:B------:R-:W3:Y:S04]  /*08b0*/  @P3 LDG.E.EL.64 R26, desc[UR6][R34.64] ;  /* 0x00000006221a3981 */ /* 0x000ee8000c2e1b00 */
[----:B------:R0:W5:Y:S02]  /*08c0*/  @P3 LDG.E.EL.64 R32, desc[UR6][R28.64] ;  /* 0x000000061c203981 */ /* 0x000164000c2e1b00 */
[----:B0-----:R-:W-:-:S04]  /*08d0*/  IADD3 R28, P4, R3, UR4, RZ ;  /* 0x00000004031c7c10 */ /* 0x001fc8000ff9e0ff */
[----:B------:R-:W-:Y:S02]  /*08e0*/  IADD3.X R29, R7, UR5, RZ, P4, !PT ;  /* 0x00000005071d7c10 */ /* 0x000fe4000a7fe4ff */
[----:B---3--:R-:W-:Y:S02]  /*08f0*/  SEL R27, R27, RZ, P3 ;  /* 0x000000ff1b1b7207 */ /* 0x008fe40001800000 */
[----:B-----5:R-:W-:-:S03]  /*0900*/  SEL R44, R33, RZ, P3 ;  /* 0x000000ff212c7207 */ /* 0x020fc60001800000 */
[C---:B------:R-:W-:Y:S01]  /*0910*/  IMAD.U32 R46, R27.reuse, 0x10000, RZ ;  /* 0x000100001b2e7824 */ /* 0x040fe200078e00ff */
[----:B------:R-:W-:Y:S02]  /*0920*/  PRMT R33, R27, 0x7632, R33 ;  /* 0x000076321b217816 */ /* 0x000fe40000000021 */
[C---:B------:R-:W-:Y:S02]  /*0930*/  SHF.L.U32 R35, R44.reuse, 0x10, RZ ;  /* 0x000000102c237819 */ /* 0x040fe400000006ff */
[----:B------:R-:W-:Y:S02]  /*0940*/  PRMT R27, R44, 0x7632, R27 ;  /* 0x000076322c1b7816 */ /* 0x000fe4000000001b */
[----:B------:R-:W-:Y:S02]  /*0950*/  SEL R26, R26, RZ, P3 ;  /* 0x000000ff1a1a7207 */ /* 0x000fe40001800000 */
[----:B------:R-:W-:Y:S01]  /*0960*/  SEL R32, R32, RZ, P3 ;  /* 0x000000ff20207207 */ /* 0x000fe20001800000 */
[----:B------:R-:W-:Y:S01]  /*0970*/  FADD R34, R46, R35 ;  /* 0x000000232e227221 */ /* 0x000fe20000000000 */
[----:B------:R-:W-:Y:S01]  /*0980*/  SHF.L.U32 R44, R27, 0x10, RZ ;  /* 0x000000101b2c7819 */ /* 0x000fe200000006ff */
[C---:B------:R-:W-:Y:S01]  /*0990*/  IMAD.U32 R35, R26.reuse, 0x10000, RZ ;  /* 0x000100001a237824 */ /* 0x040fe200078e00ff */
[----:B------:R-:W-:-:S02]  /*09a0*/  PRMT R27, R26, 0x7632, R27 ;  /* 0x000076321a1b7816 */ /* 0x000fc4000000001b */
[C---:B------:R-:W-:Y:S02]  /*09b0*/  PRMT R26, R32.reuse, 0x7632, R26 ;  /* 0x00007632201a7816 */ /* 0x040fe4000000001a */
[----:B------:R-:W-:Y:S01]  /*09c0*/  SHF.L.U32 R32, R32, 0x10, RZ ;  /* 0x0000001020207819 */ /* 0x000fe200000006ff */
[----:B------:R-:W-:Y:S01]  /*09d0*/  IMAD.U32 R27, R27, 0x10000, RZ ;  /* 0x000100001b1b7824 */ /* 0x000fe200078e00ff */
[----:B------:R-:W-:-:S03]  /*09e0*/  SHF.L.U32 R26, R26, 0x10, RZ ;  /* 0x000000101a1a7819 */ /* 0x000fc600000006ff */
[----:B------:R-:W-:Y:S02]  /*09f0*/  FADD R35, R35, R32 ;  /* 0x0000002023237221 */ /* 0x000fe40000000000 */
[----:B------:R-:W-:Y:S01]  /*0a00*/  FADD R32, R27, R26 ;  /* 0x0000001a1b207221 */ /* 0x000fe20000000000 */
[----:B------:R-:W-:-:S06]  /*0a10*/  CS2R R26, SRZ ;  /* 0x00000000001a7805 */ /* 0x000fcc000001ff00 */
[----:B------:R-:W3:Y:S01]  /*0a20*/  @P3 LDG.E.EL.64 R26, desc[UR6][R28.64] ;  /* 0x000000061c1a3981 */ /* 0x000ee2000c2e1b00 */
[----:B------:R-:W-:Y:S01]  /*0a30*/  IMAD.U32 R33, R33, 0x10000, RZ ;  /* 0x0001000021217824 */ /* 0x000fe200078e00ff */
[----:B----4-:R-:W-:-:S03]  /*0a40*/  SEL R39, R39, RZ, P3 ;  /* 0x000000ff27277207 */ /* 0x010fc60001800000 */
[----:B------:R-:W-:Y:S01]  /*0a50*/  FADD R33, R33, R44 ;  /* 0x0000002c21217221 */ /* 0x000fe20000000000 */
[----:B------:R-:W-:Y:S02]  /*0a60*/  SEL R38, R38, RZ, P3 ;  /* 0x000000ff26267207 */ /* 0x000fe40001800000 */
[----:B--2---:R-:W-:Y:S02]  /*0a70*/  SEL R31, R31, RZ, P3 ;  /* 0x000000ff1f1f7207 */ /* 0x004fe40001800000 */
[----:B------:R-:W-:Y:S02]  /*0a80*/  SEL R30, R30, RZ, P3 ;  /* 0x000000ff1e1e7207 */ /* 0x000fe40001800000 */
[----:B------:R-:W-:Y:S01]  /*0a90*/  ISETP.NE.AND P4, PT, RZ, UR4, PT ;  /* 0x00000004ff007c0c */ /* 0x000fe2000bf85270 */
[----:B------:R-:W-:Y:S01]  /*0aa0*/  IMAD.MOV.U32 R47, RZ, RZ, RZ ;  /* 0x000000ffff2f7224 */ /* 0x000fe200078e00ff */
[----:B---3--:R-:W-:Y:S02]  /*0ab0*/  SEL R46, R27, RZ, P3 ;  /* 0x000000ff1b2e7207 */ /* 0x008fe40001800000 */
[----:B------:R-:W-:-:S02]  /*0ac0*/  PRMT R27, R39, 0x7632, R27 ;  /* 0x00007632271b7816 */ /* 0x000fc4000000001b */
[----:B------:R-:W-:-:S03]  /*0ad0*/  PRMT R44, R46, 0x7632, R44 ;  /* 0x000076322e2c7816 */ /* 0x000fc6000000002c */
[----:B------:R-:W-:Y:S01]  /*0ae0*/  IMAD.U32 R27, R27, 0x10000, RZ ;  /* 0x000100001b1b7824 */ /* 0x000fe200078e00ff */
[----:B------:R-:W-:-:S05]  /*0af0*/  SHF.L.U32 R44, R44, 0x10, RZ ;  /* 0x000000102c2c7819 */ /* 0x000fca00000006ff */
[----:B------:R-:W-:Y:S01]  /*0b00*/  FADD R44, R27, R44 ;  /* 0x0000002c1b2c7221 */ /* 0x000fe20000000000 */
[----:B------:R-:W-:Y:S02]  /*0b10*/  SEL R27, R26, RZ, P3 ;  /* 0x000000ff1a1b7207 */ /* 0x000fe40001800000 */
[----:B------:R-:W-:Y:S02]  /*0b20*/  PRMT R26, R38, 0x7632, R26 ;  /* 0x00007632261a7816 */ /* 0x000fe4000000001a */
[C---:B------:R-:W-:Y:S02]  /*0b30*/  PRMT R28, R27.reuse, 0x7632, R28 ;  /* 0x000076321b1c7816 */ /* 0x040fe4000000001c */
[----:B------:R-:W-:Y:S01]  /*0b40*/  SHF.L.U32 R27, R27, 0x10, RZ ;  /* 0x000000101b1b7819 */ /* 0x000fe200000006ff */
[----:B------:R-:W-:Y:S01]  /*0b50*/  IMAD.U32 R29, R26, 0x10000, RZ ;  /* 0x000100001a1d7824 */ /* 0x000fe200078e00ff */
[----:B------:R-:W-:Y:S01]  /*0b60*/  SHF.L.U32 R28, R28, 0x10, RZ ;  /* 0x000000101c1c7819 */ /* 0x000fe200000006ff */
[----:B------:R-:W-:Y:S01]  /*0b70*/  IMAD.U32 R26, R38, 0x10000, RZ ;  /* 0x00010000261a7824 */ /* 0x000fe200078e00ff */
[----:B------:R-:W-:Y:S01]  /*0b80*/  SHF.L.U32 R46, R46, 0x10, RZ ;  /* 0x000000102e2e7819 */ /* 0x000fe200000006ff */
[----:B------:R-:W-:-:S02]  /*0b90*/  IMAD.U32 R39, R39, 0x10000, RZ ;  /* 0x0001000027277824 */ /* 0x000fc400078e00ff */
[----:B------:R-:W-:Y:S01]  /*0ba0*/  FADD R29, R29, R28 ;  /* 0x0000001c1d1d7221 */ /* 0x000fe20000000000 */
[----:B------:R-:W-:Y:S01]  /*0bb0*/  FADD R26, R26, R27 ;  /* 0x0000001b1a1a7221 */ /* 0x000fe20000000000 */
[----:B------:R-:W-:Y:S01]  /*0bc0*/  IMAD.U32 R27, R31, 0x10000, RZ ;  /* 0x000100001f1b7824 */ /* 0x000fe200078e00ff */
[C---:B------:R-:W-:Y:S01]  /*0bd0*/  SHF.L.U32 R28, R30.reuse, 0x10, RZ ;  /* 0x000000101e1c7819 */ /* 0x040fe200000006ff */
[----:B------:R-:W-:Y:S01]  /*0be0*/  FADD R39, R39, R46 ;  /* 0x0000002e27277221 */ /* 0x000fe20000000000 */
[----:B------:R-:W-:Y:S02]  /*0bf0*/  PRMT R31, R31, 0x7632, R31 ;  /* 0x000076321f1f7816 */ /* 0x000fe4000000001f */
[----:B------:R-:W-:Y:S01]  /*0c00*/  PRMT R30, R30, 0x7632, R30 ;  /* 0x000076321e1e7816 */ /* 0x000fe2000000001e */
[----:B------:R-:W-:Y:S01]  /*0c10*/  @P0 FFMA R37, R34, R39, R27 ;  /* 0x0000002722250223 */ /* 0x000fe2000000001b */
[----:B------:R-:W-:Y:S01]  /*0c20*/  @P0 FFMA R45, R35, R26, R28 ;  /* 0x0000001a232d0223 */ /* 0x000fe2000000001c */
[----:B------:R-:W-:Y:S01]  /*0c30*/  IMAD.U32 R26, R31, 0x10000, RZ ;  /* 0x000100001f1a7824 */ /* 0x000fe200078e00ff */
[----:B------:R-:W-:-:S03]  /*0c40*/  SHF.L.U32 R27, R30, 0x10, RZ ;  /* 0x000000101e1b7819 */ /* 0x000fc600000006ff */
[----:B------:R-:W-:Y:S02]  /*0c50*/  @P0 FFMA R36, R33, R44, R26 ;  /* 0x0000002c21240223 */ /* 0x000fe4000000001a */
[----:B------:R-:W-:Y:S01]  /*0c60*/  @P0 FFMA R42, R32, R29, R27 ;  /* 0x0000001d202a0223 */ /* 0x000fe2000000001b */
[----:B------:R-:W-:Y:S01]  /*0c70*/  IMAD.MOV.U32 R30, RZ, RZ, 0x3f800000 ;  /* 0x3f800000ff1e7424 */ /* 0x000fe200078e00ff */
[----:B------:R-:W-:Y:S02]  /*0c80*/  CS2R R38, SRZ ;  /* 0x0000000000267805 */ /* 0x000fe4000001ff00 */
[----:B------:R-:W-:Y:S01]  /*0c90*/  MOV R44, RZ ;  /* 0x000000ff002c7202 */ /* 0x000fe20000000f00 */
[----:B------:R-:W-:Y:S01]  /*0ca0*/  IMAD.MOV.U32 R32, RZ, RZ, 0x3f800000 ;  /* 0x3f800000ff207424 */ /* 0x000fe200078e00ff */
[----:B------:R-:W-:Y:S01]  /*0cb0*/  MOV R31, 0x3f800000 ;  /* 0x3f800000001f7802 */ /* 0x000fe20000000f00 */
[----:B------:R-:W-:Y:S01]  /*0cc0*/  IMAD.MOV.U32 R28, RZ, RZ, R45 ;  /* 0x000000ffff1c7224 */ /* 0x000fe200078e002d */
[----:B------:R-:W-:Y:S01]  /*0cd0*/  MOV R33, 0x3f800000 ;  /* 0x3f80000000217802 */ /* 0x000fe20000000f00 */
[----:B------:R-:W-:Y:S01]  /*0ce0*/  IMAD.MOV.U32 R29, RZ, RZ, R42 ;  /* 0x000000ffff1d7224 */ /* 0x000fe200078e002a */
[----:B------:R-:W-:-:S02]  /*0cf0*/  MOV R34, R37 ;  /* 0x0000002500227202 */ /* 0x000fc40000000f00 */
[----:B------:R-:W-:Y:S01]  /*0d00*/  MOV R35, R36 ;  /* 0x0000002400237202 */ /* 0x000fe20000000f00 */
[----:B------:R-:W-:Y:S06]  /*0d10*/  @!P4 BRA `(.L_x_0) ;  /* 0x0000000000e0c947 */ /* 0x000fec0003800000 */
[----:B------:R-:W-:Y:S01]  /*0d20*/  FADD R30, R15, 1 ;  /* 0x3f8000000f1e7421 */ /* 0x000fe20000000000 */
[----:B------:R-:W-:Y:S01]  /*0d30*/  FADD R26, R45, -R24 ;  /* 0x800000182d1a7221 */ /* 0x000fe20000000000 */
[----:B------:R-:W-:Y:S01]  /*0d40*/  FADD R31, R16, 1 ;  /* 0x3f800000101f7421 */ /* 0x000fe20000000000 */
[----:B------:R-:W-:Y:S01]  /*0d50*/  FADD R44, R37, -R40 ;  /* 0x80000028252c7221 */ /* 0x000fe20000000000 */
[----:B------:R-:W-:Y:S01]  /*0d60*/  FMUL R27, R30, 0.25 ;  /* 0x3e8000001e1b7820 */ /* 0x000fe20000400000 */
[----:B------:R-:W-:Y:S01]  /*0d70*/  FMUL R29, R26, 0.25 ;  /* 0x3e8000001a1d7820 */ /* 0x000fe20000400000 */
[C---:B------:R-:W-:Y:S01]  /*0d80*/  FSETP.GT.AND P5, PT, |R30|.reuse, 8.50705917302346158658e+37, PT ;  /* 0x7e8000001e00780b */ /* 0x040fe20003fa4200 */
[----:B------:R-:W-:Y:S01]  /*0d90*/  FMUL R32, R31, 0.25 ;  /* 0x3e8000001f207820 */ /* 0x000fe20000400000 */
[----:B------:R-:W-:Y:S01]  /*0da0*/  FSETP.GEU.AND P6, PT, |R30|, 1.175494350822287508e-38, PT ;  /* 0x008000001e00780b */ /* 0x000fe20003fce200 */
[----:B------:R-:W-:Y:S01]  /*0db0*/  FADD R47, R36, -R41 ;  /* 0x80000029242f7221 */ /* 0x000fe20000000000 */
[----:B------:R-:W-:Y:S01]  /*0dc0*/  FSEL R28, R27, R30, P5 ;  /* 0x0000001e1b1c7208 */ /* 0x000fe20002800000 */
[----:B------:R-:W-:Y:S01]  /*0dd0*/  FADD R27, R42, -R25 ;  /* 0x800000192a1b7221 */ /* 0x000fe20000000000 */
[----:B------:R-:W-:Y:S01]  /*0de0*/  FSEL R33, R29, R26, P5 ;  /* 0x0000001a1d217208 */ /* 0x000fe20002800000 */
[----:B------:R-:W-:Y:S01]  /*0df0*/  FMUL R46, R47, 0.25 ;  /* 0x3e8000002f2e7820 */ /* 0x000fe20000400000 */
[----:B------:R-:W-:Y:S01]  /*0e00*/  FSETP.GT.AND P5, PT, |R31|, 8.50705917302346158658e+37, PT ;  /* 0x7e8000001f00780b */ /* 0x000fe20003fa4200 */
[----:B------:R-:W-:Y:S01]  /*0e10*/  FMUL R38, R27, 0.25 ;  /* 0x3e8000001b267820 */ /* 0x000fe20000400000 */
[----:B------:R-:W-:-:S02]  /*0e20*/  FSETP.GEU.AND P4, PT, |R31|, 1.175494350822287508e-38, PT ;  /* 0x008000001f00780b */ /* 0x000fc40003f8e200 */
[----:B------:R-:W-:Y:S01]  /*0e30*/  FSEL R34, R32, R31, P5 ;  /* 0x0000001f20227208 */ /* 0x000fe20002800000 */
[----:B------:R-:W-:Y:S01]  /*0e40*/  FADD R32, R17, 1 ;  /* 0x3f80000011207421 */ /* 0x000fe20000000000 */
[----:B------:R-:W-:Y:S01]  /*0e50*/  FSEL R38, R38, R27, P5 ;  /* 0x0000001b26267208 */ /* 0x000fe20002800000 */
[----:B------:R-:W-:Y:S01]  /*0e60*/  @!P6 FMUL R28, R28, 16777216 ;  /* 0x4b8000001c1ce820 */ /* 0x000fe20000400000 */
[----:B------:R-:W-:Y:S01]  /*0e70*/  @!P6 FMUL R33, R33, 16777216 ;  /* 0x4b8000002121e820 */ /* 0x000fe20000400000 */
[C---:B------:R-:W-:Y:S01]  /*0e80*/  FMUL R35, R32.reuse, 0.25 ;  /* 0x3e80000020237820 */ /* 0x040fe20000400000 */
[C---:B------:R-:W-:Y:S01]  /*0e90*/  FSETP.GEU.AND P6, PT, |R32|.reuse, 1.175494350822287508e-38, PT ;  /* 0x008000002000780b */ /* 0x040fe20003fce200 */
[----:B------:R-:W0:Y:S01]  /*0ea0*/  MUFU.RCP R29, R28 ;  /* 0x0000001c001d7308 */ /* 0x000e220000001000 */
[----:B------:R-:W-:-:S03]  /*0eb0*/  FSETP.GT.AND P5, PT, |R32|, 8.50705917302346158658e+37, PT ;  /* 0x7e8000002000780b */ /* 0x000fc60003fa4200 */
[----:B------:R-:W-:Y:S01]  /*0ec0*/  @!P4 FMUL R34, R34, 16777216 ;  /* 0x4b8000002222c820 */ /* 0x000fe20000400000 */
[----:B------:R-:W-:Y:S01]  /*0ed0*/  FSEL R35, R35, R32, P5 ;  /* 0x0000002023237208 */ /* 0x000fe20002800000 */
[----:B------:R-:W-:-:S04]  /*0ee0*/  @!P4 FMUL R38, R38, 16777216 ;  /* 0x4b8000002626c820 */ /* 0x000fc80000400000 */
[----:B------:R-:W1:Y:S02]  /*0ef0*/  MUFU.RCP R34, R34 ;  /* 0x0000002200227308 */ /* 0x000e640000001000 */
[----:B------:R-:W-:Y:S01]  /*0f00*/  @!P6 FMUL R35, R35, 16777216 ;  /* 0x4b8000002323e820 */ /* 0x000fe20000400000 */
[----:B0-----:R-:W-:Y:S01]  /*0f10*/  FFMA R28, R29, R33, R24 ;  /* 0x000000211d1c7223 */ /* 0x001fe20000000018 */
[----:B------:R-:W-:-:S04]  /*0f20*/  FMUL R33, R44, 0.25 ;  /* 0x3e8000002c217820 */ /* 0x000fc80000400000 */
[----:B------:R-:W0:Y:S01]  /*0f30*/  MUFU.RCP R35, R35 ;  /* 0x0000002300237308 */ /* 0x000e220000001000 */
[----:B------:R-:W-:Y:S01]  /*0f40*/  FSEL R33, R33, R44, P5 ;  /* 0x0000002c21217208 */ /* 0x000fe20002800000 */
[----:B-1----:R-:W-:-:S04]  /*0f50*/  FFMA R29, R34, R38, R25 ;  /* 0x00000026221d7223 */ /* 0x002fc80000000019 */
[----:B------:R-:W-:-:S04]  /*0f60*/  @!P6 FMUL R33, R33, 16777216 ;  /* 0x4b8000002121e820 */ /* 0x000fc80000400000 */
[----:B0-----:R-:W-:Y:S01]  /*0f70*/  FFMA R34, R35, R33, R40 ;  /* 0x0000002123227223 */ /* 0x001fe20000000028 */
[----:B------:R-:W-:-:S04]  /*0f80*/  FADD R33, R18, 1 ;  /* 0x3f80000012217421 */ /* 0x000fc80000000000 */
[C---:B------:R-:W-:Y:S01]  /*0f90*/  FMUL R38, R33.reuse, 0.25 ;  /* 0x3e80000021267820 */ /* 0x040fe20000400000 */
[C---:B------:R-:W-:Y:S02]  /*0fa0*/  FSETP.GEU.AND P5, PT, |R33|.reuse, 1.175494350822287508e-38, PT ;  /* 0x008000002100780b */ /* 0x040fe40003fae200 */
[----:B------:R-:W-:-:S04]  /*0fb0*/  FSETP.GT.AND P4, PT, |R33|, 8.50705917302346158658e+37, PT ;  /* 0x7e8000002100780b */ /* 0x000fc80003f84200 */
[----:B------:R-:W-:Y:S02]  /*0fc0*/  FSEL R38, R38, R33, P4 ;  /* 0x0000002126267208 */ /* 0x000fe40002000000 */
[----:B------:R-:W-:-:S05]  /*0fd0*/  FSEL R35, R46, R47, P4 ;  /* 0x0000002f2e237208 */ /* 0x000fca0002000000 */
[----:B------:R-:W-:Y:S01]  /*0fe0*/  @!P5 FMUL R38, R38, 16777216 ;  /* 0x4b8000002626d820 */ /* 0x000fe20000400000 */
[----:B------:R-:W-:-:S05]  /*0ff0*/  @!P5 FMUL R35, R35, 16777216 ;  /* 0x4b8000002323d820 */ /* 0x000fca0000400000 */
[----:B------:R-:W0:Y:S02]  /*1000*/  MUFU.RCP R38, R38 ;  /* 0x0000002600267308 */ /* 0x000e240000001000 */
[----:B0-----:R-:W-:Y:S01]  /*1010*/  FFMA R35, R38, R35, R41 ;  /* 0x0000002326237223 */ /* 0x001fe20000000029 */
[----:B------:R-:W-:-:S03]  /*1020*/  FADD R38, R45, -R28 ;  /* 0x8000001c2d267221 */ /* 0x000fc60000000000 */
[----:B------:R-:W-:Y:S01]  /*1030*/  FADD R39, R36, -R35 ;  /* 0x8000002324277221 */ /* 0x000fe20000000000 */
[----:B------:R-:W-:-:S03]  /*1040*/  FFMA R38, R26, R38, R19 ;  /* 0x000000261a267223 */ /* 0x000fc60000000013 */
[----:B------:R-:W-:Y:S01]  /*1050*/  FFMA R47, R47, R39, R22 ;  /* 0x000000272f2f7223 */ /* 0x000fe20000000016 */
[----:B------:R-:W-:-:S04]  /*1060*/  FADD R39, R37, -R34 ;  /* 0x8000002225277221 */ /* 0x000fc80000000000 */
[----:B------:R-:W-:Y:S01]  /*1070*/  FFMA R44, R44, R39, R21 ;  /* 0x000000272c2c7223 */ /* 0x000fe20000000015 */
[----:B------:R-:W-:-:S04]  /*1080*/  FADD R39, R42, -R29 ;  /* 0x8000001d2a277221 */ /* 0x000fc80000000000 */
[----:B------:R-:W-:-:S07]  /*1090*/  FFMA R39, R27, R39, R20 ;  /* 0x000000271b277223 */ /* 0x000fce0000000014 */
.L_x_0:
[----:B------:R-:W-:Y:S01]  /*10a0*/  FSEL R24, R28, R24, !P1 ;  /* 0x000000181c187208 */ /* 0x000fe20004800000 */
[----:B------:R-:W-:Y:S01]  /*10b0*/  VIADD R23, R23, 0x100 ;  /* 0x0000010017177836 */ /* 0x000fe20000000000 */
[----:B------:R-:W-:Y:S01]  /*10c0*/  F2FP.BF16.F32.PACK_AB R26, R42, R45 ;  /* 0x0000002d2a1a723e */ /* 0x000fe200000010ff */
[----:B------:R-:W-:Y:S01]  /*10d0*/  UIADD3 UR4, UP0, UR4, 0x200, URZ ;  /* 0x0000020004047890 */ /* 0x000fe2000ff1e03f */
[----:B------:R-:W-:Y:S02]  /*10e0*/  SHF.R.S32.HI R42, RZ, 0x1f, R43 ;  /* 0x0000001fff2a7819 */ /* 0x000fe4000001142b */
[----:B------:R-:W-:Y:S01]  /*10f0*/  LEA R28, P4, R43, UR8, 0x1 ;  /* 0x000000082b1c7c11 */ /* 0x000fe2000f8808ff */
[----:B------:R-:W-:Y:S01]  /*1100*/  UIADD3.X UR5, URZ, UR5, URZ, UP0, !UPT ;  /* 0x000000053f057290 */ /* 0x000fe200087fe43f */
[----:B------:R-:W-:Y:S02]  /*1110*/  FSEL R25, R29, R25, !P1 ;  /* 0x000000191d197208 */ /* 0x000fe40004800000 */
[----:B------:R-:W-:-:S02]  /*1120*/  LEA.HI.X R29, R43, UR9, R42, 0x1, P4 ;  /* 0x000000092b1d7c11 */ /* 0x000fc4000a0f0c2a */
[----:B------:R-:W-:Y:S02]  /*1130*/  ISETP.GE.U32.AND P4, PT, R23, 0xc00, PT ;  /* 0x00000c001700780c */ /* 0x000fe40003f86070 */
[----:B------:R-:W-:Y:S02]  /*1140*/  F2FP.BF16.F32.PACK_AB R27, R36, R37 ;  /* 0x00000025241b723e */ /* 0x000fe400000010ff */
[----:B------:R-:W-:Y:S02]  /*1150*/  FSEL R40, R34, R40, !P1 ;  /* 0x0000002822287208 */ /* 0x000fe40004800000 */
[----:B------:R-:W-:Y:S01]  /*1160*/  FSEL R41, R35, R41, !P1 ;  /* 0x0000002923297208 */ /* 0x000fe20004800000 */
[----:B------:R0:W-:Y:S01]  /*1170*/  @!P1 STG.E.64 desc[UR6][R28.64], R26 ;  /* 0x0000001a1c009986 */ /* 0x0001e2000c101b06 */
[----:B------:R-:W-:Y:S02]  /*1180*/  FSEL R19, R38, R19, !P1 ;  /* 0x0000001326137208 */ /* 0x000fe40004800000 */
[----:B------:R-:W-:-:S02]  /*1190*/  FSEL R20, R39, R20, !P1 ;  /* 0x0000001427147208 */ /* 0x000fc40004800000 */
[----:B------:R-:W-:Y:S02]  /*11a0*/  FSEL R21, R44, R21, !P1 ;  /* 0x000000152c157208 */ /* 0x000fe40004800000 */
[----:B------:R-:W-:Y:S02]  /*11b0*/  FSEL R22, R47, R22, !P1 ;  /* 0x000000162f167208 */ /* 0x000fe40004800000 */
[----:B------:R-:W-:Y:S02]  /*11c0*/  FSEL R15, R30, R15, !P1 ;  /* 0x0000000f1e0f7208 */ /* 0x000fe40004800000 */
[----:B------:R-:W-:Y:S02]  /*11d0*/  FSEL R16, R31, R16, !P1 ;  /* 0x000000101f107208 */ /* 0x000fe40004800000 */
[----:B------:R-:W-:Y:S02]  /*11e0*/  FSEL R17, R32, R17, !P1 ;  /* 0x0000001120117208 */ /* 0x000fe40004800000 */
[----:B------:R-:W-:Y:S01]  /*11f0*/  FSEL R18, R33, R18, !P1 ;  /* 0x0000001221127208 */ /* 0x000fe20004800000 */
[----:B0-----:R-:W-:Y:S06]  /*1200*/  @!P4 BRA `(.L_x_1) ;  /* 0xfffffff00048c947 */ /* 0x001fec000383ffff */
[----:B------:R-:W-:Y:S01]  /*1210*/  FADD R6, R15, R16 ;  /* 0x000000100f067221 */ /* 0x000fe20000000000 */
[----:B------:R-:W-:Y:S01]  /*1220*/  FMUL R7, R16, 0.25 ;  /* 0x3e80000010077820 */ /* 0x000fe20000400000 */
[----:B------:R-:W-:Y:S01]  /*1230*/  FADD R25, -R24, R25 ;  /* 0x0000001918197221 */ /* 0x000fe20000000100 */
[----:B------:R-:W-:Y:S01]  /*1240*/  FMUL R11, R18, 0.25 ;  /* 0x3e800000120b7820 */ /* 0x000fe20000400000 */
[C---:B------:R-:W-:Y:S01]  /*1250*/  FMUL R5, R6.reuse, 0.25 ;  /* 0x3e80000006057820 */ /* 0x040fe20000400000 */
[C---:B------:R-:W-:Y:S01]  /*1260*/  FSETP.GEU.AND P5, PT, |R6|.reuse, 1.175494350822287508e-38, PT ;  /* 0x008000000600780b */ /* 0x040fe20003fae200 */
[----:B------:R-:W-:Y:S01]  /*1270*/  FADD R9, R17, R6 ;  /* 0x0000000611097221 */ /* 0x000fe20000000000 */
[----:B------:R-:W-:Y:S01]  /*1280*/  FSETP.GT.AND P3, PT, |R6|, 8.50705917302346158658e+37, PT ;  /* 0x7e8000000600780b */ /* 0x000fe20003f64200 */
[----:B------:R-:W-:Y:S01]  /*1290*/  FADD R20, R19, R20 ;  /* 0x0000001413147221 */ /* 0x000fe20000000000 */
[----:B------:R-:W0:Y:S01]  /*12a0*/  S2UR UR5, SR_CgaCtaId ;  /* 0x00000000000579c3 */ /* 0x000e220000008800 */
[----:B------:R-:W-:Y:S01]  /*12b0*/  FMUL R8, R9, 0.25 ;  /* 0x3e80000009087820 */ /* 0x000fe20000400000 */
[----:B------:R-:W-:Y:S01]  /*12c0*/  FSEL R5, R5, R6, P3 ;  /* 0x0000000605057208 */ /* 0x000fe20001800000 */
[----:B------:R-:W-:Y:S01]  /*12d0*/  FADD R0, R18, R9 ;  /* 0x0000000912007221 */ /* 0x000fe20000000000 */
[C---:B------:R-:W-:Y:S01]  /*12e0*/  FSETP.GEU.AND P0, PT, |R9|.reuse, 1.175494350822287508e-38, PT ;  /* 0x008000000900780b */ /* 0x040fe20003f0e200 */
[----:B------:R-:W-:Y:S01]  /*12f0*/  UMOV UR4, 0x400 ;  /* 0x0000040000047882 */ /* 0x000fe20000000000 */
[----:B------:R-:W-:Y:S01]  /*1300*/  FSETP.GT.AND P4, PT, |R9|, 8.50705917302346158658e+37, PT ;  /* 0x7e8000000900780b */ /* 0x000fe20003f84200 */
[----:B------:R-:W-:Y:S01]  /*1310*/  ULDC.64 UR8, c[0x0][0x260] ;  /* 0x0000980000087ab9 */ /* 0x000fe20000000a00 */
[----:B------:R-:W-:Y:S01]  /*1320*/  FSETP.GEU.AND P2, PT, |R0|, 1.175494350822287508e-38, PT ;  /* 0x008000000000780b */ /* 0x000fe20003f4e200 */
[----:B------:R-:W-:Y:S01]  /*1330*/  @!P5 FMUL R5, R5, 16777216 ;  /* 0x4b8000000505d820 */ /* 0x000fe20000400000 */
[----:B------:R-:W-:Y:S01]  /*1340*/  FSEL R10, R8, R9, P4 ;  /* 0x00000009080a7208 */ /* 0x000fe20002000000 */
[----:B------:R-:W1:Y:S01]  /*1350*/  SHFL.BFLY PT, R23, R0, 0x10, 0x1f ;  /* 0x0e001f0000177f89 */ /* 0x000e6200000e0000 */
[----:B------:R-:W-:Y:S01]  /*1360*/  FSEL R16, R7, R16, P3 ;  /* 0x0000001007107208 */ /* 0x000fe20001800000 */
[C---:B------:R-:W-:Y:S01]  /*1370*/  FMUL R7, R0.reuse, 0.25 ;  /* 0x3e80000000077820 */ /* 0x040fe20000400000 */
[----:B------:R-:W-:Y:S01]  /*1380*/  FSETP.GT.AND P3, PT, |R0|, 8.50705917302346158658e+37, PT ;  /* 0x7e8000000000780b */ /* 0x000fe20003f64200 */
[----:B------:R-:W2:Y:S01]  /*1390*/  MUFU.RCP R5, R5 ;  /* 0x0000000500057308 */ /* 0x000ea20000001000 */
[----:B------:R-:W-:Y:S01]  /*13a0*/  FMUL R8, R17, 0.25 ;  /* 0x3e80000011087820 */ /* 0x000fe20000400000 */
[----:B------:R-:W-:Y:S01]  /*13b0*/  @!P0 FMUL R10, R10, 16777216 ;  /* 0x4b8000000a0a8820 */ /* 0x000fe20000400000 */
[----:B------:R-:W-:Y:S01]  /*13c0*/  FSEL R7, R7, R0, P3 ;  /* 0x0000000007077208 */ /* 0x000fe20001800000 */
[----:B------:R-:W-:Y:S01]  /*13d0*/  @!P5 FMUL R16, R16, 16777216 ;  /* 0x4b8000001010d820 */ /* 0x000fe20000400000 */
[----:B------:R-:W-:-:S02]  /*13e0*/  FSEL R18, R11, R18, P3 ;  /* 0x000000120b127208 */ /* 0x000fc40001800000 */
[----:B------:R-:W-:Y:S01]  /*13f0*/  FSEL R17, R8, R17, P4 ;  /* 0x0000001108117208 */ /* 0x000fe20002000000 */
[----:B------:R-:W3:Y:S01]  /*1400*/  MUFU.RCP R10, R10 ;  /* 0x0000000a000a7308 */ /* 0x000ee20000001000 */
[----:B------:R-:W-:Y:S01]  /*1410*/  @!P2 FMUL R7, R7, 16777216 ;  /* 0x4b8000000707a820 */ /* 0x000fe20000400000 */
[----:B------:R-:W-:Y:S01]  /*1420*/  FSETP.NEU.AND P4, PT, R6, RZ, PT ;  /* 0x000000ff0600720b */ /* 0x000fe20003f8d000 */
[----:B------:R-:W-:Y:S01]  /*1430*/  FMUL R8, R25, R25 ;  /* 0x0000001919087220 */ /* 0x000fe20000400000 */
[----:B------:R-:W-:Y:S01]  /*1440*/  @!P0 FMUL R17, R17, 16777216 ;  /* 0x4b80000011118820 */ /* 0x000fe20000400000 */
[----:B------:R-:W-:Y:S01]  /*1450*/  FSETP.NEU.AND P0, PT, R9, RZ, PT ;  /* 0x000000ff0900720b */ /* 0x000fe20003f0d000 */
[----:B------:R-:W-:Y:S01]  /*1460*/  @!P2 FMUL R18, R18, 16777216 ;  /* 0x4b8000001212a820 */ /* 0x000fe20000400000 */
[----:B--2---:R-:W-:Y:S01]  /*1470*/  FMUL R5, R5, R16 ;  /* 0x0000001005057220 */ /* 0x004fe20000400000 */
[----:B------:R-:W2:Y:S01]  /*1480*/  MUFU.RCP R7, R7 ;  /* 0x0000000700077308 */ /* 0x000ea20000001000 */
[----:B------:R-:W-:Y:S01]  /*1490*/  FMUL R8, R15, R8 ;  /* 0x000000080f087220 */ /* 0x000fe20000400000 */
[C---:B------:R-:W-:Y:S01]  /*14a0*/  FSETP.NEU.AND P2, PT, R0.reuse, RZ, PT ;  /* 0x000000ff0000720b */ /* 0x040fe20003f4d000 */
[----:B0-----:R-:W-:Y:S01]  /*14b0*/  UPRMT UR4, UR5, 0x654, UR4 ;  /* 0x0000065405047896 */ /* 0x001fe20008000004 */
[----:B------:R-:W-:Y:S01]  /*14c0*/  FSEL R5, R5, RZ, P4 ;  /* 0x000000ff05057208 */ /* 0x000fe20002000000 */
[----:B-1----:R-:W-:Y:S01]  /*14d0*/  FADD R11, R0, R23 ;  /* 0x00000017000b7221 */ /* 0x002fe20000000000 */
[----:B---3--:R-:W-:-:S03]  /*14e0*/  FMUL R10, R10, R17 ;  /* 0x000000110a0a7220 */ /* 0x008fc60000400000 */
[----:B------:R-:W-:Y:S01]  /*14f0*/  FFMA R25, R25, R5, R24 ;  /* 0x0000000519197223 */ /* 0x000fe20000000018 */
[----:B------:R-:W-:Y:S01]  /*1500*/  FFMA R8, R5, R8, R20 ;  /* 0x0000000805087223 */ /* 0x000fe20000000014 */
[----:B------:R-:W-:Y:S01]  /*1510*/  FSETP.GEU.AND P3, PT, |R11|, 1.175494350822287508e-38, PT ;  /* 0x008000000b00780b */ /* 0x000fe20003f6e200 */
[----:B------:R-:W0:Y:S01]  /*1520*/  SHFL.BFLY PT, R12, R11, 0x8, 0x1f ;  /* 0x0d001f000b0c7f89 */ /* 0x000e2200000e0000 */
[--C-:B------:R-:W-:Y:S01]  /*1530*/  FADD R40, R40, -R25.reuse ;  /* 0x8000001928287221 */ /* 0x100fe20000000000 */
[----:B------:R-:W-:Y:S01]  /*1540*/  FSEL R10, R10, RZ, P0 ;  /* 0x000000ff0a0a7208 */ /* 0x000fe20000000000 */
[----:B--2---:R-:W-:Y:S01]  /*1550*/  FMUL R7, R7, R18 ;  /* 0x0000001207077220 */ /* 0x004fe20000400000 */
[----:B------:R-:W-:Y:S01]  /*1560*/  FSETP.GT.AND P0, PT, |R11|, 8.50705917302346158658e+37, PT ;  /* 0x7e8000000b00780b */ /* 0x000fe20003f04200 */
[C---:B------:R-:W-:Y:S01]  /*1570*/  FMUL R5, R40.reuse, R40 ;  /* 0x0000002828057220 */ /* 0x040fe20000400000 */
[----:B------:R-:W-:Y:S01]  /*1580*/  FADD R21, R21, R8 ;  /* 0x0000000815157221 */ /* 0x000fe20000000000 */
[----:B------:R-:W-:Y:S01]  /*1590*/  FFMA R40, R40, R10, R25 ;  /* 0x0000000a28287223 */ /* 0x000fe20000000019 */
[----:B------:R-:W-:Y:S01]  /*15a0*/  FSEL R7, R7, RZ, P2 ;  /* 0x000000ff07077208 */ /* 0x000fe20001000000 */
[----:B------:R-:W-:Y:S01]  /*15b0*/  FMUL R5, R6, R5 ;  /* 0x0000000506057220 */ /* 0x000fe20000400000 */
[----:B------:R-:W-:Y:S01]  /*15c0*/  FMUL R6, R11, 0.25 ;  /* 0x3e8000000b067820 */ /* 0x000fe20000400000 */
[--C-:B------:R-:W-:Y:S01]  /*15d0*/  FADD R41, R41, -R40.reuse ;  /* 0x8000002829297221 */ /* 0x100fe20000000000 */
[----:B------:R-:W-:Y:S01]  /*15e0*/  FSETP.NEU.AND P2, PT, R11, RZ, PT ;  /* 0x000000ff0b00720b */ /* 0x000fe20003f4d000 */
[----:B------:R-:W-:Y:S01]  /*15f0*/  FFMA R5, R10, R5, R21 ;  /* 0x000000050a057223 */ /* 0x000fe20000000015 */
[----:B------:R-:W1:Y:S01]  /*1600*/  S2R R18, SR_TID.X ;  /* 0x0000000000127919 */ /* 0x000e620000002100 */
[----:B------:R-:W-:Y:S01]  /*1610*/  FSEL R8, R6, R11, P0 ;  /* 0x0000000b06087208 */ /* 0x000fe20000000000 */
[C---:B------:R-:W-:Y:S01]  /*1620*/  FFMA R40, R41.reuse, R7, R40 ;  /* 0x0000000729287223 */ /* 0x040fe20000000028 */
[----:B------:R-:W-:Y:S01]  /*1630*/  FMUL R6, R41, R41 ;  /* 0x0000002929067220 */ /* 0x000fe20000400000 */
[----:B------:R-:W-:Y:S01]  /*1640*/  FADD R22, R22, R5 ;  /* 0x0000000516167221 */ /* 0x000fe20000000000 */
[----:B------:R-:W-:Y:S01]  /*1650*/  @P0 FMUL R23, R23, 0.25 ;  /* 0x3e80000017170820 */ /* 0x000fe20000400000 */
[----:B------:R-:W-:Y:S01]  /*1660*/  @!P3 FMUL R8, R8, 16777216 ;  /* 0x4b8000000808b820 */ /* 0x000fe20000400000 */
[----:B------:R-:W2:Y:S01]  /*1670*/  SHFL.BFLY PT, R5, R40, 0x10, 0x1f ;  /* 0x0e001f0028057f89 */ /* 0x000ea200000e0000 */
[----:B------:R-:W-:Y:S01]  /*1680*/  FMUL R6, R9, R6 ;  /* 0x0000000609067220 */ /* 0x000fe20000400000 */
[----:B------:R-:W-:Y:S01]  /*1690*/  @!P3 FMUL R23, R23, 16777216 ;  /* 0x4b8000001717b820 */ /* 0x000fe20000400000 */
[----:B0-----:R-:W-:-:S02]  /*16a0*/  FADD R10, R11, R12 ;  /* 0x0000000c0b0a7221 */ /* 0x001fc40000000000 */
[----:B------:R-:W0:Y:S01]  /*16b0*/  MUFU.RCP R8, R8 ;  /* 0x0000000800087308 */ /* 0x000e220000001000 */
[----:B------:R-:W-:Y:S01]  /*16c0*/  FFMA R6, R7, R6, R22 ;  /* 0x0000000607067223 */ /* 0x000fe20000000016 */
[C---:B------:R-:W-:Y:S01]  /*16d0*/  FMUL R9, R10.reuse, 0.25 ;  /* 0x3e8000000a097820 */ /* 0x040fe20000400000 */
[C---:B------:R-:W-:Y:S01]  /*16e0*/  FSETP.GEU.AND P3, PT, |R10|.reuse, 1.175494350822287508e-38, PT ;  /* 0x008000000a00780b */ /* 0x040fe20003f6e200 */
[----:B------:R-:W3:Y:S01]  /*16f0*/  SHFL.BFLY PT, R15, R10, 0x4, 0x1f ;  /* 0x0c801f000a0f7f89 */ /* 0x000ee200000e0000 */
[----:B------:R-:W-:-:S03]  /*1700*/  FSETP.GT.AND P0, PT, |R10|, 8.50705917302346158658e+37, PT ;  /* 0x7e8000000a00780b */ /* 0x000fc60003f04200 */
[----:B------:R-:W4:Y:S01]  /*1710*/  SHFL.BFLY PT, R7, R6, 0x10, 0x1f ;  /* 0x0e001f0006077f89 */ /* 0x000f2200000e0000 */
[----:B0-----:R-:W-:Y:S01]  /*1720*/  FMUL R23, R8, R23 ;  /* 0x0000001708177220 */ /* 0x001fe20000400000 */
[----:B------:R-:W-:-:S08]  /*1730*/  FSEL R8, R9, R10, P0 ;  /* 0x0000000a09087208 */ /* 0x000fd00000000000 */
[----:B------:R-:W-:Y:S01]  /*1740*/  @P0 FMUL R12, R12, 0.25 ;  /* 0x3e8000000c0c0820 */ /* 0x000fe20000400000 */
[----:B--2---:R-:W-:Y:S01]  /*1750*/  FADD R5, -R40, R5 ;  /* 0x0000000528057221 */ /* 0x004fe20000000100 */
[----:B------:R-:W-:Y:S01]  /*1760*/  FSEL R23, R23, RZ, P2 ;  /* 0x000000ff17177208 */ /* 0x000fe20001000000 */
[----:B------:R-:W-:Y:S01]  /*1770*/  @!P3 FMUL R8, R8, 16777216 ;  /* 0x4b8000000808b820 */ /* 0x000fe20000400000 */
[----:B------:R-:W-:Y:S01]  /*1780*/  @!P3 FMUL R12, R12, 16777216 ;  /* 0x4b8000000c0cb820 */ /* 0x000fe20000400000 */
[C---:B------:R-:W-:Y:S01]  /*1790*/  FMUL R9, R5.reuse, R5 ;  /* 0x0000000505097220 */ /* 0x040fe20000400000 */
[----:B------:R-:W-:Y:S01]  /*17a0*/  FSETP.NEU.AND P2, PT, R10, RZ, PT ;  /* 0x000000ff0a00720b */ /* 0x000fe20003f4d000 */
[----:B------:R-:W-:Y:S02]  /*17b0*/  FFMA R5, R5, R23, R40 ;  /* 0x0000001705057223 */ /* 0x000fe40000000028 */
[----:B------:R-:W-:Y:S01]  /*17c0*/  FMUL R9, R0, R9 ;  /* 0x0000000900097220 */ /* 0x000fe20000400000 */
[----:B---3--:R-:W-:-:S02]  /*17d0*/  FADD R14, R10, R15 ;  /* 0x0000000f0a0e7221 */ /* 0x008fc40000000000 */
[----:B------:R-:W0:Y:S01]  /*17e0*/  SHFL.BFLY PT, R0, R5, 0x8, 0x1f ;  /* 0x0d001f0005007f89 */ /* 0x000e2200000e0000 */
[----:B----4-:R-:W-:Y:S02]  /*17f0*/  FADD R6, R6, R7 ;  /* 0x0000000706067221 */ /* 0x010fe40000000000 */
[C---:B------:R-:W-:Y:S01]  /*1800*/  FSETP.GEU.AND P3, PT, |R14|.reuse, 1.175494350822287508e-38, PT ;  /* 0x008000000e00780b */ /* 0x040fe20003f6e200 */
[----:B------:R-:W-:Y:S01]  /*1810*/  SHFL.BFLY PT, R19, R14, 0x2, 0x1f ;  /* 0x0c401f000e137f89 */ /* 0x000fe200000e0000 */
[C---:B------:R-:W-:Y:S01]  /*1820*/  FMUL R17, R14.reuse, 0.25 ;  /* 0x3e8000000e117820 */ /* 0x040fe20000400000 */
[----:B------:R-:W-:Y:S01]  /*1830*/  FFMA R6, R23, R9, R6 ;  /* 0x0000000917067223 */ /* 0x000fe20000000006 */
[----:B------:R-:W-:Y:S01]  /*1840*/  FSETP.GT.AND P0, PT, |R14|, 8.50705917302346158658e+37, PT ;  /* 0x7e8000000e00780b */ /* 0x000fe20003f04200 */
[----:B------:R-:W2:Y:S03]  /*1850*/  MUFU.RCP R9, R8 ;  /* 0x0000000800097308 */ /* 0x000ea60000001000 */
[----:B------:R-:W3:Y:S01]  /*1860*/  SHFL.BFLY PT, R7, R6, 0x8, 0x1f ;  /* 0x0d001f0006077f89 */ /* 0x000ee200000e0000 */
[----:B------:R-:W-:-:S05]  /*1870*/  FSEL R17, R17, R14, P0 ;  /* 0x0000000e11117208 */ /* 0x000fca0000000000 */
[----:B------:R-:W-:-:S03]  /*1880*/  @!P3 FMUL R17, R17, 16777216 ;  /* 0x4b8000001111b820 */ /* 0x000fc60000400000 */
[----:B------:R-:W-:Y:S01]  /*1890*/  @P0 FMUL R15, R15, 0.25 ;  /* 0x3e8000000f0f0820 */ /* 0x000fe20000400000 */
[----:B--2---:R-:W-:Y:S01]  /*18a0*/  FMUL R9, R9, R12 ;  /* 0x0000000c09097220 */ /* 0x004fe20000400000 */
[----:B0-----:R-:W-:Y:S02]  /*18b0*/  FADD R0, -R5, R0 ;  /* 0x0000000005007221 */ /* 0x001fe40000000100 */
[----:B------:R-:W-:Y:S02]  /*18c0*/  @!P3 FMUL R15, R15, 16777216 ;  /* 0x4b8000000f0fb820 */ /* 0x000fe40000400000 */
[----:B------:R-:W-:Y:S01]  /*18d0*/  FSEL R9, R9, RZ, P2 ;  /* 0x000000ff09097208 */ /* 0x000fe20001000000 */
[----:B------:R-:W-:Y:S01]  /*18e0*/  FMUL R8, R0, R0 ;  /* 0x0000000000087220 */ /* 0x000fe20000400000 */
[----:B------:R-:W-:-:S03]  /*18f0*/  FSETP.NEU.AND P2, PT, R14, RZ, PT ;  /* 0x000000ff0e00720b */ /* 0x000fc60003f4d000 */
[----:B------:R-:W-:Y:S01]  /*1900*/  FFMA R0, R0, R9, R5 ;  /* 0x0000000900007223 */ /* 0x000fe20000000005 */
[----:B------:R-:W-:Y:S01]  /*1910*/  FMUL R8, R11, R8 ;  /* 0x000000080b087220 */ /* 0x000fe20000400000 */
[----:B---3--:R-:W-:Y:S01]  /*1920*/  FADD R6, R6, R7 ;  /* 0x0000000706067221 */ /* 0x008fe20000000000 */
[----:B------:R-:W-:Y:S02]  /*1930*/  FADD R11, R14, R19 ;  /* 0x000000130e0b7221 */ /* 0x000fe40000000000 */
[----:B------:R-:W0:Y:S01]  /*1940*/  SHFL.BFLY PT, R5, R0, 0x4, 0x1f ;  /* 0x0c801f0000057f89 */ /* 0x000e2200000e0000 */
[----:B------:R-:W-:Y:S01]  /*1950*/  FFMA R6, R9, R8, R6 ;  /* 0x0000000809067223 */ /* 0x000fe20000000006 */
[C---:B------:R-:W-:Y:S01]  /*1960*/  FMUL R12, R11.reuse, 0.25 ;  /* 0x3e8000000b0c7820 */ /* 0x040fe20000400000 */
[----:B------:R-:W2:Y:S01]  /*1970*/  MUFU.RCP R8, R17 ;  /* 0x0000001100087308 */ /* 0x000ea20000001000 */
[C---:B------:R-:W-:Y:S01]  /*1980*/  FSETP.GEU.AND P3, PT, |R11|.reuse, 1.175494350822287508e-38, PT ;  /* 0x008000000b00780b */ /* 0x040fe20003f6e200 */
[----:B------:R-:W3:Y:S01]  /*1990*/  SHFL.BFLY PT, R16, R11, 0x1, 0x1f ;  /* 0x0c201f000b107f89 */ /* 0x000ee200000e0000 */
[----:B------:R-:W-:-:S03]  /*19a0*/  FSETP.GT.AND P0, PT, |R11|, 8.50705917302346158658e+37, PT ;  /* 0x7e8000000b00780b */ /* 0x000fc60003f04200 */
[----:B------:R-:W4:Y:S01]  /*19b0*/  SHFL.BFLY PT, R7, R6, 0x4, 0x1f ;  /* 0x0c801f0006077f89 */ /* 0x000f2200000e0000 */
[----:B------:R-:W-:-:S07]  /*19c0*/  FSEL R12, R12, R11, P0 ;  /* 0x0000000b0c0c7208 */ /* 0x000fce0000000000 */
[----:B------:R-:W-:Y:S01]  /*19d0*/  @!P3 FMUL R12, R12, 16777216 ;  /* 0x4b8000000c0cb820 */ /* 0x000fe20000400000 */
[----:B--2---:R-:W-:Y:S01]  /*19e0*/  FMUL R8, R8, R15 ;  /* 0x0000000f08087220 */ /* 0x004fe20000400000 */
[----:B------:R-:W-:Y:S01]  /*19f0*/  @P0 FMUL R19, R19, 0.25 ;  /* 0x3e80000013130820 */ /* 0x000fe20000400000 */
[----:B-1----:R-:W-:-:S03]  /*1a00*/  SHF.R.U32.HI R15, RZ, 0x6, R18 ;  /* 0x00000006ff0f7819 */ /* 0x002fc60000011612 */
[----:B------:R-:W-:Y:S01]  /*1a10*/  FSEL R8, R8, RZ, P2 ;  /* 0x000000ff08087208 */ /* 0x000fe20001000000 */
[----:B0-----:R-:W-:Y:S01]  /*1a20*/  FADD R5, -R0, R5 ;  /* 0x0000000500057221 */ /* 0x001fe20000000100 */
[----:B------:R-:W0:Y:S01]  /*1a30*/  MUFU.RCP R12, R12 ;  /* 0x0000000c000c7308 */ /* 0x000e220000001000 */
[----:B------:R-:W-:Y:S01]  /*1a40*/  @!P3 FMUL R19, R19, 16777216 ;  /* 0x4b8000001313b820 */ /* 0x000fe20000400000 */
[----:B------:R-:W-:Y:S01]  /*1a50*/  FSETP.NEU.AND P2, PT, R11, RZ, PT ;  /* 0x000000ff0b00720b */ /* 0x000fe20003f4d000 */
[C---:B------:R-:W-:Y:S01]  /*1a60*/  FMUL R9, R5.reuse, R5 ;  /* 0x0000000505097220 */ /* 0x040fe20000400000 */
[----:B------:R-:W-:Y:S01]  /*1a70*/  FFMA R0, R5, R8, R0 ;  /* 0x0000000805007223 */ /* 0x000fe20000000000 */
[----:B---3--:R-:W-:Y:S01]  /*1a80*/  FADD R17, R11, R16 ;  /* 0x000000100b117221 */ /* 0x008fe20000000000 */
[----:B------:R-:W-:Y:S01]  /*1a90*/  SGXT.U32 R15, R15, 0x3 ;  /* 0x000000030f0f781a */ /* 0x000fe20000000000 */
[----:B------:R-:W-:Y:S01]  /*1aa0*/  FMUL R9, R10, R9 ;  /* 0x000000090a097220 */ /* 0x000fe20000400000 */
[----:B----4-:R-:W-:Y:S01]  /*1ab0*/  FADD R7, R6, R7 ;  /* 0x0000000706077221 */ /* 0x010fe20000000000 */
[----:B------:R-:W1:Y:S01]  /*1ac0*/  SHFL.BFLY PT, R5, R0, 0x2, 0x1f ;  /* 0x0c401f0000057f89 */ /* 0x000e6200000e0000 */
[----:B------:R-:W-:-:S02]  /*1ad0*/  FSETP.GEU.AND P3, PT, |R17|, 1.175494350822287508e-38, PT ;  /* 0x008000001100780b */ /* 0x000fc40003f6e200 */
[----:B------:R-:W-:Y:S01]  /*1ae0*/  FFMA R7, R8, R9, R7 ;  /* 0x0000000908077223 */ /* 0x000fe20000000007 */
[C---:B------:R-:W-:Y:S01]  /*1af0*/  FMUL R8, R17.reuse, 0.25 ;  /* 0x3e80000011087820 */ /* 0x040fe20000400000 */
[----:B------:R-:W-:Y:S01]  /*1b00*/  FSETP.GT.AND P0, PT, |R17|, 8.50705917302346158658e+37, PT ;  /* 0x7e8000001100780b */ /* 0x000fe20003f04200 */
[----:B0-----:R-:W-:Y:S01]  /*1b10*/  FMUL R19, R12, R19 ;  /* 0x000000130c137220 */ /* 0x001fe20000400000 */
[----:B------:R-:W-:Y:S01]  /*1b20*/  SHF.R.U32.HI R10, RZ, 0x3, R18 ;  /* 0x00000003ff0a7819 */ /* 0x000fe20000011612 */
[----:B------:R-:W0:Y:S01]  /*1b30*/  SHFL.BFLY PT, R6, R7, 0x2, 0x1f ;  /* 0x0c401f0007067f89 */ /* 0x000e2200000e0000 */
[----:B------:R-:W-:Y:S01]  /*1b40*/  FSEL R8, R8, R17, P0 ;  /* 0x0000001108087208 */ /* 0x000fe20000000000 */
[----:B------:R-:W-:Y:S01]  /*1b50*/  IMAD.MOV.U32 R12, RZ, RZ, -0x100 ;  /* 0xffffff00ff0c7424 */ /* 0x000fe200078e00ff */
[----:B------:R-:W-:Y:S02]  /*1b60*/  FSEL R19, R19, RZ, P2 ;  /* 0x000000ff13137208 */ /* 0x000fe40001000000 */
[----:B------:R-:W-:Y:S01]  /*1b70*/  LOP3.LUT P2, RZ, R18, 0x1f, RZ, 0xc0, !PT ;  /* 0x0000001f12ff7812 */ /* 0x000fe2000784c0ff */
[----:B------:R-:W-:Y:S01]  /*1b80*/  @!P3 FMUL R8, R8, 16777216 ;  /* 0x4b8000000808b820 */ /* 0x000fe20000400000 */
[----:B------:R-:W-:-:S03]  /*1b90*/  SHF.L.U32 R15, R15, 0x3, RZ ;  /* 0x000000030f0f7819 */ /* 0x000fc600000006ff */
[----:B------:R-:W-:Y:S01]  /*1ba0*/  @P0 FMUL R16, R16, 0.25 ;  /* 0x3e80000010100820 */ /* 0x000fe20000400000 */
[----:B------:R-:W-:Y:S02]  /*1bb0*/  FSETP.NEU.AND P0, PT, R17, RZ, PT ;  /* 0x000000ff1100720b */ /* 0x000fe40003f0d000 */
[----:B------:R-:W-:Y:S01]  /*1bc0*/  LOP3.LUT R10, R15, 0x4, R10, 0xf8, !PT ;  /* 0x000000040f0a7812 */ /* 0x000fe200078ef80a */
[----:B------:R-:W-:Y:S01]  /*1bd0*/  @!P3 FMUL R16, R16, 16777216 ;  /* 0x4b8000001010b820 */ /* 0x000fe20000400000 */
[----:B------:R-:W-:Y:S01]  /*1be0*/  ISETP.GE.AND P3, PT, R18, 0x10, PT ;  /* 0x000000101200780c */ /* 0x000fe20003f66270 */
[----:B-1----:R-:W-:Y:S02]  /*1bf0*/  FADD R5, -R0, R5 ;  /* 0x0000000500057221 */ /* 0x002fe40000000100 */
[----:B------:R-:W-:Y:S02]  /*1c00*/  @!P2 STS [R10+UR4+0x80], R17 ;  /* 0x000080110a00a988 */ /* 0x000fe40008000804 */
[C---:B------:R-:W-:Y:S01]  /*1c10*/  FMUL R9, R5.reuse, R5 ;  /* 0x0000000505097220 */ /* 0x040fe20000400000 */
[----:B------:R-:W-:Y:S01]  /*1c20*/  FFMA R0, R5, R19, R0 ;  /* 0x0000001305007223 */ /* 0x000fe20000000000 */
[----:B0-----:R-:W-:-:S02]  /*1c30*/  FADD R6, R7, R6 ;  /* 0x0000000607067221 */ /* 0x001fc40000000000 */
[----:B------:R-:W-:Y:S02]  /*1c40*/  FMUL R9, R14, R9 ;  /* 0x000000090e097220 */ /* 0x000fe40000400000 */
[----:B------:R-:W0:Y:S02]  /*1c50*/  SHFL.BFLY PT, R5, R0, 0x1, 0x1f ;  /* 0x0c201f0000057f89 */ /* 0x000e2400000e0000 */
[----:B------:R-:W-:Y:S01]  /*1c60*/  FFMA R6, R19, R9, R6 ;  /* 0x0000000913067223 */ /* 0x000fe20000000006 */
[----:B------:R-:W-:Y:S01]  /*1c70*/  IMAD.SHL.U32 R19, R18, 0x4, RZ ;  /* 0x0000000412137824 */ /* 0x000fe200078e00ff */
[----:B------:R-:W1:Y:S03]  /*1c80*/  MUFU.RCP R9, R8 ;  /* 0x0000000800097308 */ /* 0x000e660000001000 */
[----:B------:R-:W2:Y:S01]  /*1c90*/  SHFL.BFLY PT, R7, R6, 0x1, 0x1f ;  /* 0x0c201f0006077f89 */ /* 0x000ea200000e0000 */
[----:B-1----:R-:W-:Y:S01]  /*1ca0*/  FMUL R9, R9, R16 ;  /* 0x0000001009097220 */ /* 0x002fe20000400000 */
[----:B0-----:R-:W-:-:S04]  /*1cb0*/  FADD R5, -R0, R5 ;  /* 0x0000000500057221 */ /* 0x001fc80000000100 */
[----:B------:R-:W-:Y:S01]  /*1cc0*/  FSEL R9, R9, RZ, P0 ;  /* 0x000000ff09097208 */ /* 0x000fe20000000000 */
[----:B------:R-:W-:Y:S01]  /*1cd0*/  FMUL R8, R5, R5 ;  /* 0x0000000505087220 */ /* 0x000fe20000400000 */
[----:B--2---:R-:W-:-:S03]  /*1ce0*/  FADD R6, R6, R7 ;  /* 0x0000000706067221 */ /* 0x004fc60000000000 */
[----:B------:R-:W-:Y:S01]  /*1cf0*/  FMUL R8, R11, R8 ;  /* 0x000000080b087220 */ /* 0x000fe20000400000 */
[----:B------:R-:W-:-:S03]  /*1d00*/  FFMA R11, R5, R9, R0 ;  /* 0x00000009050b7223 */ /* 0x000fc60000000000 */
[----:B------:R-:W-:Y:S02]  /*1d10*/  FFMA R9, R9, R8, R6 ;  /* 0x0000000809097223 */ /* 0x000fe40000000006 */
[----:B------:R-:W-:Y:S04]  /*1d20*/  @!P2 STS [R10+UR4], R11 ;  /* 0x0000000b0a00a988 */ /* 0x000fe80008000804 */
[----:B------:R0:W-:Y:S01]  /*1d30*/  @!P2 STS [R10+UR4+0x40], R9 ;  /* 0x000040090a00a988 */ /* 0x0001e20008000804 */
[----:B------:R-:W-:Y:S01]  /*1d40*/  BAR.SYNC.DEFER_BLOCKING 0x0 ;  /* 0x0000000000007b1d */ /* 0x000fe20000010000 */
[----:B0-----:R-:W-:-:S05]  /*1d50*/  LOP3.LUT R9, R18, 0x1, RZ, 0xc0, !PT ;  /* 0x0000000112097812 */ /* 0x001fca00078ec0ff */
[----:B------:R-:W0:Y:S04]  /*1d60*/  @!P3 LDS R4, [R19+UR4+0x80] ;  /* 0x000080041304b984 */ /* 0x000e280008000800 */
[----:B------:R-:W1:Y:S04]  /*1d70*/  @!P3 LDS R3, [R19+UR4] ;  /* 0x000000041303b984 */ /* 0x000e680008000800 */
[----:B------:R-:W-:Y:S04]  /*1d80*/  @!P3 LDS R2, [R19+UR4+0x40] ;  /* 0x000040041302b984 */ /* 0x000fe80008000800 */
[----:B0-----:R-:W0:Y:S04]  /*1d90*/  SHFL.BFLY PT, R7, R4, 0x1, 0x1f ;  /* 0x0c201f0004077f89 */ /* 0x001e2800000e0000 */
[----:B-1----:R-:W1:Y:S01]  /*1da0*/  SHFL.BFLY PT, R0, R3, 0x1, 0x1f ;  /* 0x0c201f0003007f89 */ /* 0x002e6200000e0000 */
[----:B0-----:R-:W-:-:S04]  /*1db0*/  FADD R6, R4, R7 ;  /* 0x0000000704067221 */ /* 0x001fc80000000000 */
[C---:B------:R-:W-:Y:S01]  /*1dc0*/  FMUL R5, R6.reuse, 0.25 ;  /* 0x3e80000006057820 */ /* 0x040fe20000400000 */
[C---:B------:R-:W-:Y:S01]  /*1dd0*/  FSETP.GEU.AND P2, PT, |R6|.reuse, 1.175494350822287508e-38, PT ;  /* 0x008000000600780b */ /* 0x040fe20003f4e200 */
[----:B-1----:R-:W-:Y:S01]  /*1de0*/  FADD R0, -R3, R0 ;  /* 0x0000000003007221 */ /* 0x002fe20000000100 */
[----:B------:R-:W-:-:S04]  /*1df0*/  FSETP.GT.AND P0, PT, |R6|, 8.50705917302346158658e+37, PT ;  /* 0x7e8000000600780b */ /* 0x000fc80003f04200 */
[----:B------:R-:W-:Y:S02]  /*1e00*/  FSEL R8, R5, R6, P0 ;  /* 0x0000000605087208 */ /* 0x000fe40000000000 */
[----:B------:R-:W0:Y:S05]  /*1e10*/  SHFL.BFLY PT, R5, R2, 0x1, 0x1f ;  /* 0x0c201f0002057f89 */ /* 0x000e2a00000e0000 */
[----:B------:R-:W-:Y:S02]  /*1e20*/  @!P2 FMUL R8, R8, 16777216 ;  /* 0x4b8000000808a820 */ /* 0x000fe40000400000 */
[----:B------:R-:W-:Y:S01]  /*1e30*/  @P0 FMUL R7, R7, 0.25 ;  /* 0x3e80000007070820 */ /* 0x000fe20000400000 */
[----:B------:R-:W-:Y:S01]  /*1e40*/  ISETP.NE.U32.AND P0, PT, R9, 0x1, PT ;  /* 0x000000010900780c */ /* 0x000fe20003f05070 */
[----:B------:R-:W-:-:S02]  /*1e50*/  FMUL R9, R0, R0 ;  /* 0x0000000000097220 */ /* 0x000fc40000400000 */
[----:B------:R-:W1:Y:S01]  /*1e60*/  MUFU.RCP R8, R8 ;  /* 0x0000000800087308 */ /* 0x000e620000001000 */
[----:B------:R-:W-:Y:S01]  /*1e70*/  @!P2 FMUL R7, R7, 16777216 ;  /* 0x4b8000000707a820 */ /* 0x000fe20000400000 */
[----:B------:R-:W-:Y:S01]  /*1e80*/  FSETP.NEU.AND P2, PT, R6, RZ, PT ;  /* 0x000000ff0600720b */ /* 0x000fe20003f4d000 */
[----:B------:R-:W-:Y:S01]  /*1e90*/  FMUL R9, R4, R9 ;  /* 0x0000000904097220 */ /* 0x000fe20000400000 */
[----:B------:R-:W-:Y:S01]  /*1ea0*/  ISETP.LT.AND P0, PT, R18, 0x10, P0 ;  /* 0x000000101200780c */ /* 0x000fe20000701270 */
[----:B0-----:R-:W-:Y:S01]  /*1eb0*/  FADD R2, R2, R5 ;  /* 0x0000000502027221 */ /* 0x001fe20000000000 */
[----:B-1----:R-:W-:Y:S01]  /*1ec0*/  FMUL R7, R8, R7 ;  /* 0x0000000708077220 */ /* 0x002fe20000400000 */
[----:B------:R-:W-:-:S10]  /*1ed0*/  HFMA2.MMA R8, -RZ, RZ, 0.7080078125, -0.052093505859375 ;  /* 0x39aaaaabff087435 */ /* 0x000fd400000001ff */
[----:B------:R-:W-:Y:S01]  /*1ee0*/  @P0 STS [R19+UR4+0x80], R6 ;  /* 0x0000800613000988 */ /* 0x000fe20008000804 */
[----:B------:R-:W-:-:S05]  /*1ef0*/  FSEL R7, R7, RZ, P2 ;  /* 0x000000ff07077208 */ /* 0x000fca0001000000 */
[----:B------:R-:W-:Y:S01]  /*1f00*/  FFMA R4, R0, R7, R3 ;  /* 0x0000000700047223 */ /* 0x000fe20000000003 */
[----:B------:R-:W-:Y:S01]  /*1f10*/  FFMA R9, R7, R9, R2 ;  /* 0x0000000907097223 */ /* 0x000fe20000000002 */
[----:B------:R-:W-:-:S03]  /*1f20*/  LOP3.LUT R2, R18, 0x3f, RZ, 0xc0, !PT ;  /* 0x0000003f12027812 */ /* 0x000fc600078ec0ff */
[----:B------:R0:W-:Y:S02]  /*1f30*/  @P0 STS [R19+UR4], R4 ;  /* 0x0000000413000988 */ /* 0x0001e40008000804 */
[----:B------:R-:W-:Y:S02]  /*1f40*/  IMAD.WIDE.U32 R2, R2, 0x8, RZ ;  /* 0x0000000802027825 */ /* 0x000fe400078e00ff */
[----:B------:R-:W-:Y:S01]  /*1f50*/  @P0 STS [R19+UR4+0x40], R9 ;  /* 0x0000400913000988 */ /* 0x000fe20008000804 */
[----:B------:R-:W-:Y:S01]  /*1f60*/  BAR.SYNC.DEFER_BLOCKING 0x0 ;  /* 0x0000000000007b1d */ /* 0x000fe20000010000 */
[----:B0-----:R-:W-:-:S05]  /*1f70*/  IADD3 R4, P2, R2, UR8, RZ ;  /* 0x0000000802047c10 */ /* 0x001fca000ff5e0ff */
[----:B------:R-:W0:Y:S04]  /*1f80*/  LDS R5, [R15+UR4+0x40] ;  /* 0x000040040f057984 */ /* 0x000e280008000800 */
[----:B------:R1:W1:Y:S01]  /*1f90*/  LDS R0, [R15+UR4] ;  /* 0x000000040f007984 */ /* 0x0002620008000800 */
[----:B------:R-:W-:Y:S01]  /*1fa0*/  ULDC.64 UR4, c[0x0][0x268] ;  /* 0x00009a0000047ab9 */ /* 0x000fe20000000a00 */
[----:B0-----:R-:W-:Y:S01]  /*1fb0*/  FFMA R5, R5, R8, 9.9999999747524270788e-07 ;  /* 0x358637bd05057423 */ /* 0x001fe20000000008 */
[----:B------:R-:W-:-:S03]  /*1fc0*/  IADD3 R8, P0, R2, UR4, RZ ;  /* 0x0000000402087c10 */ /* 0x000fc6000ff1e0ff */
[----:B------:R0:W3:Y:S01]  /*1fd0*/  MUFU.RSQ R10, R5 ;  /* 0x00000005000a7308 */ /* 0x0000e20000001400 */
[----:B------:R-:W-:Y:S02]  /*1fe0*/  IADD3.X R9, R3, UR5, RZ, P0, !PT ;  /* 0x0000000503097c10 */ /* 0x000fe400087fe4ff */
[----:B01----:R-:W-:-:S07]  /*1ff0*/  IADD3.X R5, R3, UR9, RZ, P2, !PT ;  /* 0x0000000903057c10 */ /* 0x003fce00097fe4ff */
.L_x_2:
[----:B0-----:R-:W0:Y:S01]  /*2000*/  LDC.64 R16, c[0x0][0x270] ;  /* 0x00009c00ff107b82 */ /* 0x001e220000000a00 */
[----:B------:R-:W-:Y:S01]  /*2010*/  MOV R2, R8 ;  /* 0x0000000800027202 */ /* 0x000fe20000000f00 */
[----:B------:R-:W-:Y:S01]  /*2020*/  IMAD.MOV.U32 R3, RZ, RZ, R9 ;  /* 0x000000ffff037224 */ /* 0x000fe200078e0009 */
[----:B------:R-:W2:Y:S01]  /*2030*/  LDG.E.EL.64 R18, desc[UR6][R4.64+0x1800] ;  /* 0x0018000604127981 */ /* 0x000ea2000c2e1b00 */
[----:B------:R-:W-:-:S03]  /*2040*/  IADD3 R12, R12, 0x100, RZ ;  /* 0x000001000c0c7810 */ /* 0x000fc60007ffe0ff */
[----:B------:R-:W4:Y:S02]  /*2050*/  LDG.E.EL.64 R22, desc[UR6][R2.64+0x1800] ;  /* 0x0018000602167981 */ /* 0x000f24000c2e1b00 */
[----:B------:R-:W-:Y:S02]  /*2060*/  IMAD.IADD R11, R13, 0x1, R12 ;  /* 0x000000010d0b7824 */ /* 0x000fe400078e020c */
[----:B------:R1:W5:Y:S04]  /*2070*/  LDG.E.EL.64 R14, desc[UR6][R4.64] ;  /* 0x00000006040e7981 */ /* 0x000368000c2e1b00 */
[----:B---3--:R-:W3:Y:S01]  /*2080*/  LDG.E.EL.64 R8, desc[UR6][R2.64] ;  /* 0x0000000602087981 */ /* 0x008ee2000c2e1b00 */
[----:B------:R-:W-:Y:S01]  /*2090*/  CS2R R6, SRZ ;  /* 0x0000000000067805 */ /* 0x000fe2000001ff00 */
[----:B0-----:R-:W-:-:S05]  /*20a0*/  IMAD.WIDE R16, R11, 0x2, R16 ;  /* 0x000000020b107825 */ /* 0x001fca00078e0210 */
[----:B------:R5:W3:Y:S01]  /*20b0*/  @!P1 LDG.E.EF.64 R6, desc[UR6][R16.64] ;  /* 0x0000000610069981 */ /* 0x000ae2000c0e1b00 */
[----:B------:R-:W-:Y:S02]  /*20c0*/  ISETP.GE.U32.AND P3, PT, R12, 0xb00, PT ;  /* 0x00000b000c00780c */ /* 0x000fe40003f66070 */
[----:B-1----:R-:W-:-:S05]  /*20d0*/  IADD3 R4, P2, R4, 0x200, RZ ;  /* 0x0000020004047810 */ /* 0x002fca0007f5e0ff */
[----:B------:R-:W-:Y:S02]  /*20e0*/  IMAD.X R5, RZ, RZ, R5, P2 ;  /* 0x000000ffff057224 */ /* 0x000fe400010e0605 */
[----:B--2---:R-:W-:Y:S01]  /*20f0*/  IMAD.U32 R21, R19, 0x10000, RZ ;  /* 0x0001000013157824 */ /* 0x004fe200078e00ff */
[C---:B------:R-:W-:Y:S02]  /*2100*/  PRMT R20, R18.reuse, 0x7632, R20 ;  /* 0x0000763212147816 */ /* 0x040fe40000000014 */
[----:B------:R-:W-:Y:S02]  /*2110*/  SHF.L.U32 R18, R18, 0x10, RZ ;  /* 0x0000001012127819 */ /* 0x000fe400000006ff */
[C---:B----4-:R-:W-:Y:S02]  /*2120*/  PRMT R19, R22.reuse, 0x7632, R19 ;  /* 0x0000763216137816 */ /* 0x050fe40000000013 */
[----:B------:R-:W-:Y:S01]  /*2130*/  SHF.L.U32 R25, R22, 0x10, RZ ;  /* 0x0000001016197819 */ /* 0x000fe200000006ff */
[----:B------:R-:W-:Y:S01]  /*2140*/  IMAD.U32 R22, R23, 0x10000, RZ ;  /* 0x0001000017167824 */ /* 0x000fe200078e00ff */
[----:B------:R-:W-:Y:S01]  /*2150*/  SHF.L.U32 R20, R20, 0x10, RZ ;  /* 0x0000001014147819 */ /* 0x000fe200000006ff */
[C---:B------:R-:W-:Y:S01]  /*2160*/  IMAD.U32 R27, R19.reuse, 0x10000, RZ ;  /* 0x00010000131b7824 */ /* 0x040fe200078e00ff */
[----:B------:R-:W-:Y:S01]  /*2170*/  PRMT R19, R19, 0x7632, R19 ;  /* 0x0000763213137816 */ /* 0x000fe20000000013 */
[----:B------:R-:W-:Y:S01]  /*2180*/  FADD R25, R18, R25 ;  /* 0x0000001912197221 */ /* 0x000fe20000000000 */
[----:B------:R-:W-:Y:S01]  /*2190*/  PRMT R23, R23, 0x7632, R23 ;  /* 0x0000763217177816 */ /* 0x000fe20000000017 */
[----:B------:R-:W-:Y:S01]  /*21a0*/  FADD R27, R20, R27 ;  /* 0x0000001b141b7221 */ /* 0x000fe20000000000 */
[----:B-----5:R-:W-:Y:S01]  /*21b0*/  PRMT R16, R14, 0x7632, R16 ;  /* 0x000076320e107816 */ /* 0x020fe20000000010 */
[----:B------:R-:W-:Y:S01]  /*21c0*/  FADD R26, R21, R22 ;  /* 0x00000016151a7221 */ /* 0x000fe20000000000 */
[----:B---3--:R-:W-:Y:S01]  /*21d0*/  PRMT R18, R8, 0x7632, R18 ;  /* 0x0000763208127816 */ /* 0x008fe20000000012 */
[----:B------:R-:W-:Y:S01]  /*21e0*/  IMAD.U32 R24, R9, 0x10000, RZ ;  /* 0x0001000009187824 */ /* 0x000fe200078e00ff */
[----:B------:R-:W-:Y:S01]  /*21f0*/  SHF.L.U32 R17, R14, 0x10, RZ ;  /* 0x000000100e117819 */ /* 0x000fe200000006ff */
[----:B------:R-:W-:Y:S01]  /*2200*/  FADD R26, R26, 1 ;  /* 0x3f8000001a1a7421 */ /* 0x000fe20000000000 */
[C---:B------:R-:W-:Y:S01]  /*2210*/  PRMT R14, R15.reuse, 0x7632, R14 ;  /* 0x000076320f0e7816 */ /* 0x040fe2000000000e */
[----:B------:R-:W-:Y:S01]  /*2220*/  IMAD.U32 R15, R15, 0x10000, RZ ;  /* 0x000100000f0f7824 */ /* 0x000fe200078e00ff */
[----:B------:R-:W-:-:S02]  /*2230*/  PRMT R20, R9, 0x7632, R20 ;  /* 0x0000763209147816 */ /* 0x000fc40000000014 */
[----:B------:R-:W-:Y:S01]  /*2240*/  SHF.L.U32 R22, R8, 0x10, RZ ;  /* 0x0000001008167819 */ /* 0x000fe200000006ff */
[----:B------:R-:W-:Y:S01]  /*2250*/  IMAD.U32 R8, R23, 0x10000, RZ ;  /* 0x0001000017087824 */ /* 0x000fe200078e00ff */
[----:B------:R-:W-:Y:S01]  /*2260*/  SHF.L.U32 R19, R19, 0x10, RZ ;  /* 0x0000001013137819 */ /* 0x000fe200000006ff */
[----:B------:R-:W-:Y:S01]  /*2270*/  FADD R28, R15, R24 ;  /* 0x000000180f1c7221 */ /* 0x000fe20000000000 */
[----:B------:R-:W-:Y:S01]  /*2280*/  SHF.L.U32 R16, R16, 0x10, RZ ;  /* 0x0000001010107819 */ /* 0x000fe200000006ff */
[----:B------:R-:W-:Y:S01]  /*2290*/  IMAD.U32 R14, R14, 0x10000, RZ ;  /* 0x000100000e0e7824 */ /* 0x000fe200078e00ff */
[----:B------:R-:W-:Y:S01]  /*22a0*/  SHF.L.U32 R9, R18, 0x10, RZ ;  /* 0x0000001012097819 */ /* 0x000fe200000006ff */
[----:B------:R-:W-:Y:S02]  /*22b0*/  IMAD.U32 R21, R20, 0x10000, RZ ;  /* 0x0001000014157824 */ /* 0x000fe400078e00ff */
[----:B------:R-:W-:Y:S01]  /*22c0*/  FADD R18, R19, R8 ;  /* 0x0000000813127221 */ /* 0x000fe20000000000 */
[----:B------:R-:W-:Y:S01]  /*22d0*/  SEL R8, R6, RZ, !P1 ;  /* 0x000000ff06087207 */ /* 0x000fe20004800000 */
[----:B------:R-:W-:Y:S01]  /*22e0*/  FADD R22, R17, R22 ;  /* 0x0000001611167221 */ /* 0x000fe20000000000 */
[----:B------:R-:W-:Y:S01]  /*22f0*/  FADD R24, R16, R9 ;  /* 0x0000000910187221 */ /* 0x000fe20000000000 */
[----:B------:R-:W-:Y:S01]  /*2300*/  SEL R9, R7, RZ, !P1 ;  /* 0x000000ff07097207 */ /* 0x000fe20004800000 */
[----:B------:R-:W-:Y:S01]  /*2310*/  FADD R30, R14, R21 ;  /* 0x000000150e1e7221 */ /* 0x000fe20000000000 */
[----:B------:R-:W0:Y:S01]  /*2320*/  LDC.64 R6, c[0x0][0x278] ;  /* 0x00009e00ff067b82 */ /* 0x000e220000000a00 */
[C---:B------:R-:W-:Y:S01]  /*2330*/  PRMT R14, R8.reuse, 0x7632, R14 ;  /* 0x00007632080e7816 */ /* 0x040fe2000000000e */
[----:B------:R-:W-:Y:S01]  /*2340*/  FADD R16, R25, 1 ;  /* 0x3f80000019107421 */ /* 0x000fe20000000000 */
[C---:B------:R-:W-:Y:S01]  /*2350*/  PRMT R15, R9.reuse, 0x7632, R15 ;  /* 0x00007632090f7816 */ /* 0x040fe2000000000f */
[----:B------:R-:W-:Y:S01]  /*2360*/  IMAD.U32 R19, R9, 0x10000, RZ ;  /* 0x0001000009137824 */ /* 0x000fe200078e00ff */
[----:B------:R-:W-:Y:S01]  /*2370*/  SHF.L.U32 R17, R8, 0x10, RZ ;  /* 0x0000001008117819 */ /* 0x000fe200000006ff */
[----:B------:R-:W-:Y:S01]  /*2380*/  FADD R20, R27, 1 ;  /* 0x3f8000001b147421 */ /* 0x000fe20000000000 */
[----:B------:R-:W-:Y:S01]  /*2390*/  SHF.L.U32 R9, R14, 0x10, RZ ;  /* 0x000000100e097819 */ /* 0x000fe200000006ff */
[----:B------:R-:W-:-:S02]  /*23a0*/  IMAD.U32 R15, R15, 0x10000, RZ ;  /* 0x000100000f0f7824 */ /* 0x000fc400078e00ff */
[C---:B------:R-:W-:Y:S01]  /*23b0*/  FADD R19, -R0.reuse, R19 ;  /* 0x0000001300137221 */ /* 0x040fe20000000100 */
[----:B------:R-:W-:Y:S01]  /*23c0*/  FADD R17, -R0, R17 ;  /* 0x0000001100117221 */ /* 0x000fe20000000100 */
[----:B------:R-:W-:Y:S01]  /*23d0*/  FADD R18, R18, 1 ;  /* 0x3f80000012127421 */ /* 0x000fe20000000000 */
[C---:B------:R-:W-:Y:S01]  /*23e0*/  FADD R9, -R0.reuse, R9 ;  /* 0x0000000900097221 */ /* 0x040fe20000000100 */
[----:B------:R-:W-:Y:S01]  /*23f0*/  FADD R15, -R0, R15 ;  /* 0x0000000f000f7221 */ /* 0x000fe20000000100 */
[C---:B------:R-:W-:Y:S01]  /*2400*/  FMUL R17, R10.reuse, R17 ;  /* 0x000000110a117220 */ /* 0x040fe20000400000 */
[C---:B------:R-:W-:Y:S01]  /*2410*/  FMUL R19, R10.reuse, R19 ;  /* 0x000000130a137220 */ /* 0x040fe20000400000 */
[C---:B------:R-:W-:Y:S01]  /*2420*/  FMUL R9, R10.reuse, R9 ;  /* 0x000000090a097220 */ /* 0x040fe20000400000 */
[----:B------:R-:W-:Y:S01]  /*2430*/  FMUL R15, R10, R15 ;  /* 0x0000000f0a0f7220 */ /* 0x000fe20000400000 */
[----:B------:R-:W-:Y:S01]  /*2440*/  FFMA R16, R17, R16, R22 ;  /* 0x0000001011107223 */ /* 0x000fe20000000016 */
[----:B------:R-:W-:Y:S01]  /*2450*/  FFMA R19, R19, R26, R28 ;  /* 0x0000001a13137223 */ /* 0x000fe2000000001c */
[----:B------:R-:W-:Y:S01]  /*2460*/  FFMA R9, R9, R20, R24 ;  /* 0x0000001409097223 */ /* 0x000fe20000000018 */
[----:B------:R-:W-:Y:S01]  /*2470*/  FFMA R18, R15, R18, R30 ;  /* 0x000000120f127223 */ /* 0x000fe2000000001e */
[----:B------:R-:W-:Y:S01]  /*2480*/  IADD3 R8, P0, R2, 0x200, RZ ;  /* 0x0000020002087810 */ /* 0x000fe20007f1e0ff */
[----:B0-----:R-:W-:-:S02]  /*2490*/  IMAD.WIDE R6, R11, 0x2, R6 ;  /* 0x000000020b067825 */ /* 0x001fc400078e0206 */
[----:B------:R-:W-:Y:S02]  /*24a0*/  F2FP.BF16.F32.PACK_AB R16, R9, R16 ;  /* 0x000000100910723e */ /* 0x000fe400000010ff */
[----:B------:R-:W-:Y:S02]  /*24b0*/  F2FP.BF16.F32.PACK_AB R17, R18, R19 ;  /* 0x000000131211723e */ /* 0x000fe400000010ff */
[----:B------:R-:W-:-:S03]  /*24c0*/  IADD3.X R9, RZ, R3, RZ, P0, !PT ;  /* 0x00000003ff097210 */ /* 0x000fc600007fe4ff */
[----:B------:R0:W-:Y:S01]  /*24d0*/  @!P1 STG.E.64 desc[UR6][R6.64], R16 ;  /* 0x0000001006009986 */ /* 0x0001e2000c101b06 */
[----:B------:R-:W-:Y:S05]  /*24e0*/  @!P3 BRA `(.L_x_2) ;  /* 0xfffffff800c4b947 */ /* 0x000fea000383ffff */
[----:B------:R-:W-:Y:S05]  /*24f0*/  EXIT ;  /* 0x000000000000794d */ /* 0x000fea0003800000 */
.L_x_3:
[----:B------:R-:W-:-:S00]  /*2500*/  BRA `(.L_x_3) ;  /* 0xfffffffc00fc7947 */ /* 0x000fc0000383ffff */
[----:B------:R-:W-:-:S00]  /*2510*/  NOP ;  /* 0x0000000000007918 */ /* 0x000fc00000000000 */
        /* <DEDUP_REMOVED lines=14> */
.L_x_4:


//--------------------- .nv.global.init           --------------------------
	.section	.nv.global.init,"aw",@progbits
.nv.global.init:
	.type		_$_str,@object
	.size		_$_str,(.L_0 - _$_str)
_$_str:
        /*0000*/ 	.byte	0x5f, 0x5f, 0x43, 0x55, 0x44, 0x41, 0x5f, 0x46, 0x54, 0x5a, 0x00
.L_0:


//--------------------- .nv.shared.triton_        --------------------------
	.section	.nv.shared.triton_,"aw",@nobits
	.sectionflags	@""
	.align	16
	.zero		1024


//--------------------- .nv.constant0.triton_     --------------------------
	.section	.nv.constant0.triton_,"a",@progbits
	.sectionflags	@""
	.align	4
.nv.constant0.triton_:
	.zero		656
